//
// Generated by NVIDIA NVVM Compiler
//
// Compiler Build ID: CL-36424714
// Cuda compilation tools, release 13.0, V13.0.88
// Based on NVVM 20.0.0
//

.version 9.0
.target sm_100
.address_size 64

	// .globl	_Z10matmul_gpuPiS_S_iii
// _ZZ12matmul_tiledPiS_S_iiiE5tileA has been demoted
// _ZZ12matmul_tiledPiS_S_iiiE5tileB has been demoted

.visible .entry _Z10matmul_gpuPiS_S_iii(
	.param .u64 .ptr .align 1 _Z10matmul_gpuPiS_S_iii_param_0,
	.param .u64 .ptr .align 1 _Z10matmul_gpuPiS_S_iii_param_1,
	.param .u64 .ptr .align 1 _Z10matmul_gpuPiS_S_iii_param_2,
	.param .u32 _Z10matmul_gpuPiS_S_iii_param_3,
	.param .u32 _Z10matmul_gpuPiS_S_iii_param_4,
	.param .u32 _Z10matmul_gpuPiS_S_iii_param_5
)
{
	.reg .pred 	%p<13>;
	.reg .b32 	%r<107>;
	.reg .b64 	%rd<53>;

	ld.param.u64 	%rd7, [_Z10matmul_gpuPiS_S_iii_param_0];
	ld.param.u64 	%rd8, [_Z10matmul_gpuPiS_S_iii_param_1];
	ld.param.u64 	%rd6, [_Z10matmul_gpuPiS_S_iii_param_2];
	ld.param.u32 	%r32, [_Z10matmul_gpuPiS_S_iii_param_3];
	ld.param.u32 	%r30, [_Z10matmul_gpuPiS_S_iii_param_4];
	ld.param.u32 	%r31, [_Z10matmul_gpuPiS_S_iii_param_5];
	cvta.to.global.u64 	%rd1, %rd8;
	cvta.to.global.u64 	%rd2, %rd7;
	mov.u32 	%r33, %ctaid.y;
	mov.u32 	%r34, %ntid.y;
	mov.u32 	%r35, %tid.y;
	mad.lo.s32 	%r1, %r33, %r34, %r35;
	mov.u32 	%r36, %ctaid.x;
	mov.u32 	%r37, %ntid.x;
	mov.u32 	%r38, %tid.x;
	mad.lo.s32 	%r2, %r36, %r37, %r38;
	setp.ge.s32 	%p1, %r1, %r32;
	setp.ge.s32 	%p2, %r2, %r30;
	or.pred  	%p3, %p1, %p2;
	@%p3 bra 	$L__BB0_14;
	setp.lt.s32 	%p4, %r31, 1;
	mov.b32 	%r106, 0;
	@%p4 bra 	$L__BB0_13;
	mul.lo.s32 	%r3, %r31, %r1;
	and.b32  	%r4, %r31, 7;
	setp.lt.u32 	%p5, %r31, 8;
	mov.b32 	%r101, 0;
	mov.u32 	%r106, %r101;
	@%p5 bra 	$L__BB0_5;
	and.b32  	%r101, %r31, 2147483640;
	neg.s32 	%r95, %r101;
	shl.b32 	%r7, %r30, 3;
	mul.wide.u32 	%rd9, %r3, 4;
	add.s64 	%rd10, %rd9, %rd2;
	add.s64 	%rd52, %rd10, 16;
	mov.b32 	%r106, 0;
	mul.wide.s32 	%rd13, %r30, 4;
	mov.u32 	%r94, %r2;
$L__BB0_4:
	.pragma "nounroll";
	ld.global.u32 	%r43, [%rd52+-16];
	mul.wide.s32 	%rd11, %r94, 4;
	add.s64 	%rd12, %rd1, %rd11;
	ld.global.u32 	%r44, [%rd12];
	mad.lo.s32 	%r45, %r44, %r43, %r106;
	ld.global.u32 	%r46, [%rd52+-12];
	add.s64 	%rd14, %rd12, %rd13;
	ld.global.u32 	%r47, [%rd14];
	mad.lo.s32 	%r48, %r47, %r46, %r45;
	ld.global.u32 	%r49, [%rd52+-8];
	add.s64 	%rd15, %rd14, %rd13;
	ld.global.u32 	%r50, [%rd15];
	mad.lo.s32 	%r51, %r50, %r49, %r48;
	ld.global.u32 	%r52, [%rd52+-4];
	add.s64 	%rd16, %rd15, %rd13;
	ld.global.u32 	%r53, [%rd16];
	mad.lo.s32 	%r54, %r53, %r52, %r51;
	ld.global.u32 	%r55, [%rd52];
	add.s64 	%rd17, %rd16, %rd13;
	ld.global.u32 	%r56, [%rd17];
	mad.lo.s32 	%r57, %r56, %r55, %r54;
	ld.global.u32 	%r58, [%rd52+4];
	add.s64 	%rd18, %rd17, %rd13;
	ld.global.u32 	%r59, [%rd18];
	mad.lo.s32 	%r60, %r59, %r58, %r57;
	ld.global.u32 	%r61, [%rd52+8];
	add.s64 	%rd19, %rd18, %rd13;
	ld.global.u32 	%r62, [%rd19];
	mad.lo.s32 	%r63, %r62, %r61, %r60;
	ld.global.u32 	%r64, [%rd52+12];
	add.s64 	%rd20, %rd19, %rd13;
	ld.global.u32 	%r65, [%rd20];
	mad.lo.s32 	%r106, %r65, %r64, %r63;
	add.s32 	%r95, %r95, 8;
	add.s32 	%r94, %r94, %r7;
	add.s64 	%rd52, %rd52, 32;
	setp.ne.s32 	%p6, %r95, 0;
	@%p6 bra 	$L__BB0_4;
$L__BB0_5:
	setp.eq.s32 	%p7, %r4, 0;
	@%p7 bra 	$L__BB0_13;
	and.b32  	%r17, %r31, 3;
	setp.lt.u32 	%p8, %r4, 4;
	@%p8 bra 	$L__BB0_8;
	add.s32 	%r67, %r101, %r3;
	mul.wide.u32 	%rd21, %r67, 4;
	add.s64 	%rd22, %rd2, %rd21;
	ld.global.u32 	%r68, [%rd22];
	mad.lo.s32 	%r69, %r101, %r30, %r2;
	mul.wide.s32 	%rd23, %r69, 4;
	add.s64 	%rd24, %rd1, %rd23;
	ld.global.u32 	%r70, [%rd24];
	mad.lo.s32 	%r71, %r70, %r68, %r106;
	cvt.u64.u32 	%rd25, %r3;
	cvt.u64.u32 	%rd26, %r101;
	add.s64 	%rd27, %rd26, %rd25;
	shl.b64 	%rd28, %rd27, 2;
	add.s64 	%rd29, %rd2, %rd28;
	ld.global.u32 	%r72, [%rd29+4];
	mul.wide.s32 	%rd30, %r30, 4;
	add.s64 	%rd31, %rd24, %rd30;
	ld.global.u32 	%r73, [%rd31];
	mad.lo.s32 	%r74, %r73, %r72, %r71;
	ld.global.u32 	%r75, [%rd29+8];
	add.s64 	%rd32, %rd31, %rd30;
	ld.global.u32 	%r76, [%rd32];
	mad.lo.s32 	%r77, %r76, %r75, %r74;
	ld.global.u32 	%r78, [%rd29+12];
	add.s64 	%rd33, %rd32, %rd30;
	ld.global.u32 	%r79, [%rd33];
	mad.lo.s32 	%r106, %r79, %r78, %r77;
	add.s32 	%r101, %r101, 4;
$L__BB0_8:
	setp.eq.s32 	%p9, %r17, 0;
	@%p9 bra 	$L__BB0_13;
	setp.eq.s32 	%p10, %r17, 1;
	@%p10 bra 	$L__BB0_11;
	add.s32 	%r81, %r101, %r3;
	mul.wide.u32 	%rd34, %r81, 4;
	add.s64 	%rd35, %rd2, %rd34;
	ld.global.u32 	%r82, [%rd35];
	mad.lo.s32 	%r83, %r101, %r30, %r2;
	mul.wide.s32 	%rd36, %r83, 4;
	add.s64 	%rd37, %rd1, %rd36;
	ld.global.u32 	%r84, [%rd37];
	mad.lo.s32 	%r85, %r84, %r82, %r106;
	cvt.u64.u32 	%rd38, %r3;
	cvt.u64.u32 	%rd39, %r101;
	add.s64 	%rd40, %rd39, %rd38;
	shl.b64 	%rd41, %rd40, 2;
	add.s64 	%rd42, %rd2, %rd41;
	ld.global.u32 	%r86, [%rd42+4];
	mul.wide.s32 	%rd43, %r30, 4;
	add.s64 	%rd44, %rd37, %rd43;
	ld.global.u32 	%r87, [%rd44];
	mad.lo.s32 	%r106, %r87, %r86, %r85;
	add.s32 	%r101, %r101, 2;
$L__BB0_11:
	and.b32  	%r88, %r31, 1;
	setp.eq.b32 	%p11, %r88, 1;
	not.pred 	%p12, %p11;
	@%p12 bra 	$L__BB0_13;
	add.s32 	%r89, %r101, %r3;
	mul.wide.u32 	%rd45, %r89, 4;
	add.s64 	%rd46, %rd2, %rd45;
	ld.global.u32 	%r90, [%rd46];
	mad.lo.s32 	%r91, %r101, %r30, %r2;
	mul.wide.s32 	%rd47, %r91, 4;
	add.s64 	%rd48, %rd1, %rd47;
	ld.global.u32 	%r92, [%rd48];
	mad.lo.s32 	%r106, %r92, %r90, %r106;
$L__BB0_13:
	mad.lo.s32 	%r93, %r30, %r1, %r2;
	cvta.to.global.u64 	%rd49, %rd6;
	mul.wide.s32 	%rd50, %r93, 4;
	add.s64 	%rd51, %rd49, %rd50;
	st.global.u32 	[%rd51], %r106;
$L__BB0_14:
	ret;

}
	// .globl	_Z12matmul_tiledPiS_S_iii
.visible .entry _Z12matmul_tiledPiS_S_iii(
	.param .u64 .ptr .align 1 _Z12matmul_tiledPiS_S_iii_param_0,
	.param .u64 .ptr .align 1 _Z12matmul_tiledPiS_S_iii_param_1,
	.param .u64 .ptr .align 1 _Z12matmul_tiledPiS_S_iii_param_2,
	.param .u32 _Z12matmul_tiledPiS_S_iii_param_3,
	.param .u32 _Z12matmul_tiledPiS_S_iii_param_4,
	.param .u32 _Z12matmul_tiledPiS_S_iii_param_5
)
{
	.reg .pred 	%p<26>;
	.reg .b32 	%r<242>;
	.reg .b64 	%rd<20>;
	// demoted variable
	.shared .align 4 .b8 _ZZ12matmul_tiledPiS_S_iiiE5tileA[1024];
	// demoted variable
	.shared .align 4 .b8 _ZZ12matmul_tiledPiS_S_iiiE5tileB[1024];
	ld.param.u64 	%rd5, [_Z12matmul_tiledPiS_S_iii_param_0];
	ld.param.u64 	%rd6, [_Z12matmul_tiledPiS_S_iii_param_1];
	ld.param.u32 	%r52, [_Z12matmul_tiledPiS_S_iii_param_3];
	ld.param.u32 	%r53, [_Z12matmul_tiledPiS_S_iii_param_4];
	ld.param.u32 	%r54, [_Z12matmul_tiledPiS_S_iii_param_5];
	cvta.to.global.u64 	%rd1, %rd6;
	cvta.to.global.u64 	%rd2, %rd5;
	mov.u32 	%r56, %ctaid.y;
	shl.b32 	%r57, %r56, 4;
	mov.u32 	%r1, %tid.y;
	add.s32 	%r2, %r57, %r1;
	mov.u32 	%r58, %ctaid.x;
	shl.b32 	%r3, %r58, 4;
	mov.u32 	%r4, %tid.x;
	add.s32 	%r5, %r3, %r4;
	setp.lt.s32 	%p1, %r54, 1;
	mov.b32 	%r241, 0;
	@%p1 bra 	$L__BB1_19;
	add.s32 	%r6, %r54, 15;
	mul.lo.s32 	%r7, %r54, %r2;
	shl.b32 	%r61, %r1, 6;
	mov.u32 	%r62, _ZZ12matmul_tiledPiS_S_iiiE5tileA;
	add.s32 	%r8, %r62, %r61;
	shl.b32 	%r63, %r4, 2;
	add.s32 	%r9, %r8, %r63;
	mov.u32 	%r64, _ZZ12matmul_tiledPiS_S_iiiE5tileB;
	add.s32 	%r11, %r64, %r63;
	add.s32 	%r10, %r11, %r61;
	setp.lt.u32 	%p2, %r54, 17;
	mov.b32 	%r237, 0;
	mov.u32 	%r241, %r237;
	@%p2 bra 	$L__BB1_13;
	shr.u32 	%r66, %r6, 4;
	and.b32  	%r67, %r66, 134217726;
	neg.s32 	%r230, %r67;
	add.s32 	%r68, %r1, 16;
	mad.lo.s32 	%r69, %r53, %r68, %r4;
	add.s32 	%r228, %r69, %r3;
	shl.b32 	%r14, %r53, 5;
	mad.lo.s32 	%r70, %r1, %r53, %r4;
	add.s32 	%r227, %r70, %r3;
	add.s32 	%r225, %r4, %r7;
	mov.b32 	%r241, 0;
	mov.u32 	%r226, %r4;
	mov.u32 	%r229, %r1;
$L__BB1_3:
	setp.ge.s32 	%p3, %r2, %r52;
	setp.ge.s32 	%p4, %r226, %r54;
	mul.wide.s32 	%rd7, %r225, 4;
	add.s64 	%rd3, %rd2, %rd7;
	mov.b32 	%r232, 0;
	or.pred  	%p5, %p3, %p4;
	@%p5 bra 	$L__BB1_5;
	ld.global.u32 	%r232, [%rd3];
$L__BB1_5:
	setp.ge.s32 	%p6, %r5, %r53;
	st.shared.u32 	[%r9], %r232;
	setp.ge.s32 	%p7, %r229, %r54;
	mov.b32 	%r233, 0;
	or.pred  	%p8, %p6, %p7;
	@%p8 bra 	$L__BB1_7;
	mul.wide.s32 	%rd8, %r227, 4;
	add.s64 	%rd9, %rd1, %rd8;
	ld.global.u32 	%r233, [%rd9];
$L__BB1_7:
	st.shared.u32 	[%r10], %r233;
	bar.sync 	0;
	ld.shared.u32 	%r74, [%r8];
	ld.shared.u32 	%r75, [%r11];
	mad.lo.s32 	%r76, %r75, %r74, %r241;
	ld.shared.u32 	%r77, [%r8+4];
	ld.shared.u32 	%r78, [%r11+64];
	mad.lo.s32 	%r79, %r78, %r77, %r76;
	ld.shared.u32 	%r80, [%r8+8];
	ld.shared.u32 	%r81, [%r11+128];
	mad.lo.s32 	%r82, %r81, %r80, %r79;
	ld.shared.u32 	%r83, [%r8+12];
	ld.shared.u32 	%r84, [%r11+192];
	mad.lo.s32 	%r85, %r84, %r83, %r82;
	ld.shared.u32 	%r86, [%r8+16];
	ld.shared.u32 	%r87, [%r11+256];
	mad.lo.s32 	%r88, %r87, %r86, %r85;
	ld.shared.u32 	%r89, [%r8+20];
	ld.shared.u32 	%r90, [%r11+320];
	mad.lo.s32 	%r91, %r90, %r89, %r88;
	ld.shared.u32 	%r92, [%r8+24];
	ld.shared.u32 	%r93, [%r11+384];
	mad.lo.s32 	%r94, %r93, %r92, %r91;
	ld.shared.u32 	%r95, [%r8+28];
	ld.shared.u32 	%r96, [%r11+448];
	mad.lo.s32 	%r97, %r96, %r95, %r94;
	ld.shared.u32 	%r98, [%r8+32];
	ld.shared.u32 	%r99, [%r11+512];
	mad.lo.s32 	%r100, %r99, %r98, %r97;
	ld.shared.u32 	%r101, [%r8+36];
	ld.shared.u32 	%r102, [%r11+576];
	mad.lo.s32 	%r103, %r102, %r101, %r100;
	ld.shared.u32 	%r104, [%r8+40];
	ld.shared.u32 	%r105, [%r11+640];
	mad.lo.s32 	%r106, %r105, %r104, %r103;
	ld.shared.u32 	%r107, [%r8+44];
	ld.shared.u32 	%r108, [%r11+704];
	mad.lo.s32 	%r109, %r108, %r107, %r106;
	ld.shared.u32 	%r110, [%r8+48];
	ld.shared.u32 	%r111, [%r11+768];
	mad.lo.s32 	%r112, %r111, %r110, %r109;
	ld.shared.u32 	%r113, [%r8+52];
	ld.shared.u32 	%r114, [%r11+832];
	mad.lo.s32 	%r115, %r114, %r113, %r112;
	ld.shared.u32 	%r116, [%r8+56];
	ld.shared.u32 	%r117, [%r11+896];
	mad.lo.s32 	%r118, %r117, %r116, %r115;
	ld.shared.u32 	%r119, [%r8+60];
	ld.shared.u32 	%r120, [%r11+960];
	mad.lo.s32 	%r28, %r120, %r119, %r118;
	bar.sync 	0;
	add.s32 	%r121, %r226, 16;
	setp.ge.s32 	%p10, %r121, %r54;
	mov.b32 	%r234, 0;
	or.pred  	%p11, %p3, %p10;
	@%p11 bra 	$L__BB1_9;
	ld.global.u32 	%r234, [%rd3+64];
$L__BB1_9:
	st.shared.u32 	[%r9], %r234;
	add.s32 	%r123, %r229, 16;
	setp.ge.s32 	%p13, %r123, %r54;
	mov.b32 	%r235, 0;
	or.pred  	%p14, %p6, %p13;
	@%p14 bra 	$L__BB1_11;
	mul.wide.s32 	%rd10, %r228, 4;
	add.s64 	%rd11, %rd1, %rd10;
	ld.global.u32 	%r235, [%rd11];
$L__BB1_11:
	st.shared.u32 	[%r10], %r235;
	bar.sync 	0;
	ld.shared.u32 	%r124, [%r8];
	ld.shared.u32 	%r125, [%r11];
	mad.lo.s32 	%r126, %r125, %r124, %r28;
	ld.shared.u32 	%r127, [%r8+4];
	ld.shared.u32 	%r128, [%r11+64];
	mad.lo.s32 	%r129, %r128, %r127, %r126;
	ld.shared.u32 	%r130, [%r8+8];
	ld.shared.u32 	%r131, [%r11+128];
	mad.lo.s32 	%r132, %r131, %r130, %r129;
	ld.shared.u32 	%r133, [%r8+12];
	ld.shared.u32 	%r134, [%r11+192];
	mad.lo.s32 	%r135, %r134, %r133, %r132;
	ld.shared.u32 	%r136, [%r8+16];
	ld.shared.u32 	%r137, [%r11+256];
	mad.lo.s32 	%r138, %r137, %r136, %r135;
	ld.shared.u32 	%r139, [%r8+20];
	ld.shared.u32 	%r140, [%r11+320];
	mad.lo.s32 	%r141, %r140, %r139, %r138;
	ld.shared.u32 	%r142, [%r8+24];
	ld.shared.u32 	%r143, [%r11+384];
	mad.lo.s32 	%r144, %r143, %r142, %r141;
	ld.shared.u32 	%r145, [%r8+28];
	ld.shared.u32 	%r146, [%r11+448];
	mad.lo.s32 	%r147, %r146, %r145, %r144;
	ld.shared.u32 	%r148, [%r8+32];
	ld.shared.u32 	%r149, [%r11+512];
	mad.lo.s32 	%r150, %r149, %r148, %r147;
	ld.shared.u32 	%r151, [%r8+36];
	ld.shared.u32 	%r152, [%r11+576];
	mad.lo.s32 	%r153, %r152, %r151, %r150;
	ld.shared.u32 	%r154, [%r8+40];
	ld.shared.u32 	%r155, [%r11+640];
	mad.lo.s32 	%r156, %r155, %r154, %r153;
	ld.shared.u32 	%r157, [%r8+44];
	ld.shared.u32 	%r158, [%r11+704];
	mad.lo.s32 	%r159, %r158, %r157, %r156;
	ld.shared.u32 	%r160, [%r8+48];
	ld.shared.u32 	%r161, [%r11+768];
	mad.lo.s32 	%r162, %r161, %r160, %r159;
	ld.shared.u32 	%r163, [%r8+52];
	ld.shared.u32 	%r164, [%r11+832];
	mad.lo.s32 	%r165, %r164, %r163, %r162;
	ld.shared.u32 	%r166, [%r8+56];
	ld.shared.u32 	%r167, [%r11+896];
	mad.lo.s32 	%r168, %r167, %r166, %r165;
	ld.shared.u32 	%r169, [%r8+60];
	ld.shared.u32 	%r170, [%r11+960];
	mad.lo.s32 	%r241, %r170, %r169, %r168;
	bar.sync 	0;
	add.s32 	%r230, %r230, 2;
	add.s32 	%r229, %r229, 32;
	add.s32 	%r228, %r228, %r14;
	add.s32 	%r227, %r227, %r14;
	add.s32 	%r226, %r226, 32;
	add.s32 	%r225, %r225, 32;
	setp.ne.s32 	%p15, %r230, 0;
	@%p15 bra 	$L__BB1_3;
	and.b32  	%r237, %r6, 2147483616;
$L__BB1_13:
	and.b32  	%r171, %r6, 16;
	setp.eq.s32 	%p16, %r171, 0;
	@%p16 bra 	$L__BB1_19;
	setp.ge.s32 	%p17, %r2, %r52;
	add.s32 	%r173, %r237, %r4;
	add.s32 	%r45, %r237, %r1;
	setp.ge.s32 	%p18, %r173, %r54;
	mov.b32 	%r239, 0;
	or.pred  	%p19, %p17, %p18;
	@%p19 bra 	$L__BB1_16;
	add.s32 	%r174, %r173, %r7;
	mul.wide.s32 	%rd12, %r174, 4;
	add.s64 	%rd13, %rd2, %rd12;
	ld.global.u32 	%r239, [%rd13];
$L__BB1_16:
	setp.ge.s32 	%p20, %r5, %r53;
	st.shared.u32 	[%r9], %r239;
	setp.ge.s32 	%p21, %r45, %r54;
	mov.b32 	%r240, 0;
	or.pred  	%p22, %p20, %p21;
	@%p22 bra 	$L__BB1_18;
	mad.lo.s32 	%r176, %r45, %r53, %r5;
	mul.wide.s32 	%rd14, %r176, 4;
	add.s64 	%rd15, %rd1, %rd14;
	ld.global.u32 	%r240, [%rd15];
$L__BB1_18:
	st.shared.u32 	[%r10], %r240;
	bar.sync 	0;
	ld.shared.u32 	%r177, [%r8];
	ld.shared.u32 	%r178, [%r11];
	mad.lo.s32 	%r179, %r178, %r177, %r241;
	ld.shared.u32 	%r180, [%r8+4];
	ld.shared.u32 	%r181, [%r11+64];
	mad.lo.s32 	%r182, %r181, %r180, %r179;
	ld.shared.u32 	%r183, [%r8+8];
	ld.shared.u32 	%r184, [%r11+128];
	mad.lo.s32 	%r185, %r184, %r183, %r182;
	ld.shared.u32 	%r186, [%r8+12];
	ld.shared.u32 	%r187, [%r11+192];
	mad.lo.s32 	%r188, %r187, %r186, %r185;
	ld.shared.u32 	%r189, [%r8+16];
	ld.shared.u32 	%r190, [%r11+256];
	mad.lo.s32 	%r191, %r190, %r189, %r188;
	ld.shared.u32 	%r192, [%r8+20];
	ld.shared.u32 	%r193, [%r11+320];
	mad.lo.s32 	%r194, %r193, %r192, %r191;
	ld.shared.u32 	%r195, [%r8+24];
	ld.shared.u32 	%r196, [%r11+384];
	mad.lo.s32 	%r197, %r196, %r195, %r194;
	ld.shared.u32 	%r198, [%r8+28];
	ld.shared.u32 	%r199, [%r11+448];
	mad.lo.s32 	%r200, %r199, %r198, %r197;
	ld.shared.u32 	%r201, [%r8+32];
	ld.shared.u32 	%r202, [%r11+512];
	mad.lo.s32 	%r203, %r202, %r201, %r200;
	ld.shared.u32 	%r204, [%r8+36];
	ld.shared.u32 	%r205, [%r11+576];
	mad.lo.s32 	%r206, %r205, %r204, %r203;
	ld.shared.u32 	%r207, [%r8+40];
	ld.shared.u32 	%r208, [%r11+640];
	mad.lo.s32 	%r209, %r208, %r207, %r206;
	ld.shared.u32 	%r210, [%r8+44];
	ld.shared.u32 	%r211, [%r11+704];
	mad.lo.s32 	%r212, %r211, %r210, %r209;
	ld.shared.u32 	%r213, [%r8+48];
	ld.shared.u32 	%r214, [%r11+768];
	mad.lo.s32 	%r215, %r214, %r213, %r212;
	ld.shared.u32 	%r216, [%r8+52];
	ld.shared.u32 	%r217, [%r11+832];
	mad.lo.s32 	%r218, %r217, %r216, %r215;
	ld.shared.u32 	%r219, [%r8+56];
	ld.shared.u32 	%r220, [%r11+896];
	mad.lo.s32 	%r221, %r220, %r219, %r218;
	ld.shared.u32 	%r222, [%r8+60];
	ld.shared.u32 	%r223, [%r11+960];
	mad.lo.s32 	%r241, %r223, %r222, %r221;
	bar.sync 	0;
$L__BB1_19:
	setp.ge.s32 	%p23, %r2, %r52;
	setp.ge.s32 	%p24, %r5, %r53;
	or.pred  	%p25, %p23, %p24;
	@%p25 bra 	$L__BB1_21;
	ld.param.u64 	%rd19, [_Z12matmul_tiledPiS_S_iii_param_2];
	mad.lo.s32 	%r224, %r53, %r2, %r5;
	cvta.to.global.u64 	%rd16, %rd19;
	mul.wide.s32 	%rd17, %r224, 4;
	add.s64 	%rd18, %rd16, %rd17;
	st.global.u32 	[%rd18], %r241;
$L__BB1_21:
	ret;

}


// ===== COMPILED SASS (sm_100) =====

	.target	sm_100

	.elftype	@"ET_EXEC"


//--------------------- .note.nv.tkinfo           --------------------------
	.section	.note.nv.tkinfo,"",@"SHT_NOTE"
	.sectionflags	@"SHF_NOTE_NV_TKINFO"
	.tkinfo
        /*0018*/ 	.word	0x00000002
        /*0030*/ 	.string	""
        /*0030*/ 	.string	"ptxas"
        /*0030*/ 	.string	"Cuda compilation tools, release 13.0, V13.0.88"
        /*0030*/ 	.string	"Build cuda_13.0.r13.0/compiler.36424714_0"
        /*0030*/ 	.string	"-arch sm_100 -m 64 "



//--------------------- .note.nv.cuinfo           --------------------------
	.section	.note.nv.cuinfo,"",@"SHT_NOTE"
	.sectionflags	@"SHF_NOTE_NV_CUINFO"
        /*0018*/ 	.short	0x0002
        /*001a*/ 	.short	0x0064
        /*001c*/ 	.short	0x0082
	.zero		2


//--------------------- .nv.info                  --------------------------
	.section	.nv.info,"",@"SHT_CUDA_INFO"
	.align	4


	//----- nvinfo : EIATTR_REGCOUNT
	.align		4
        /*0000*/ 	.byte	0x04, 0x2f
        /*0002*/ 	.short	(.L_1 - .L_0)
	.align		4
.L_0:
        /*0004*/ 	.word	index@(_Z10matmul_gpuPiS_S_iii)
        /*0008*/ 	.word	0x00000020


	//----- nvinfo : EIATTR_FRAME_SIZE
	.align		4
.L_1:
        /*000c*/ 	.byte	0x04, 0x11
        /*000e*/ 	.short	(.L_3 - .L_2)
	.align		4
.L_2:
        /*0010*/ 	.word	index@(_Z10matmul_gpuPiS_S_iii)
        /*0014*/ 	.word	0x00000000


	//----- nvinfo : EIATTR_REGCOUNT
	.align		4
.L_3:
        /*0018*/ 	.byte	0x04, 0x2f
        /*001a*/ 	.short	(.L_5 - .L_4)
	.align		4
.L_4:
        /*001c*/ 	.word	index@(_Z12matmul_tiledPiS_S_iii)
        /*0020*/ 	.word	0x00000020


	//----- nvinfo : EIATTR_FRAME_SIZE
	.align		4
.L_5:
        /*0024*/ 	.byte	0x04, 0x11
        /*0026*/ 	.short	(.L_7 - .L_6)
	.align		4
.L_6:
        /*0028*/ 	.word	index@(_Z12matmul_tiledPiS_S_iii)
        /*002c*/ 	.word	0x00000000


	//----- nvinfo : EIATTR_MIN_STACK_SIZE
	.align		4
.L_7:
        /*0030*/ 	.byte	0x04, 0x12
        /*0032*/ 	.short	(.L_9 - .L_8)
	.align		4
.L_8:
        /*0034*/ 	.word	index@(_Z12matmul_tiledPiS_S_iii)
        /*0038*/ 	.word	0x00000000


	//----- nvinfo : EIATTR_MIN_STACK_SIZE
	.align		4
.L_9:
        /*003c*/ 	.byte	0x04, 0x12
        /*003e*/ 	.short	(.L_11 - .L_10)
	.align		4
.L_10:
        /*0040*/ 	.word	index@(_Z10matmul_gpuPiS_S_iii)
        /*0044*/ 	.word	0x00000000
.L_11:


//--------------------- .nv.compat                --------------------------
	.section	.nv.compat,"",@"SHT_CUDA_COMPAT_INFO"
	.align	4
        /*0000*/ 	.byte	0x02, 0x09, 0x00, 0x00, 0x02, 0x02, 0x01, 0x00, 0x02, 0x05, 0x05, 0x00, 0x03, 0x07, 0x01, 0x01
        /*0010*/ 	.byte	0x02, 0x03, 0x00, 0x00, 0x02, 0x06, 0x01, 0x00, 0x04, 0x0b, 0x08, 0x00, 0x09, 0x00, 0x00, 0x00
        /*0020*/ 	.byte	0x00, 0x00, 0x00, 0x00


//--------------------- .nv.info._Z12matmul_tiledPiS_S_iii --------------------------
	.section	.nv.info._Z12matmul_tiledPiS_S_iii,"",@"SHT_CUDA_INFO"
	.sectionflags	@""
	.align	4


	//----- nvinfo : EIATTR_CUDA_API_VERSION
	.align		4
        /*0000*/ 	.byte	0x04, 0x37
        /*0002*/ 	.short	(.L_13 - .L_12)
.L_12:
        /*0004*/ 	.word	0x00000082


	//----- nvinfo : EIATTR_KPARAM_INFO
	.align		4
.L_13:
        /*0008*/ 	.byte	0x04, 0x17
        /*000a*/ 	.short	(.L_15 - .L_14)
.L_14:
        /*000c*/ 	.word	0x00000000
        /*0010*/ 	.short	0x0005
        /*0012*/ 	.short	0x0020
        /*0014*/ 	.byte	0x00, 0xf0, 0x11, 0x00


	//----- nvinfo : EIATTR_KPARAM_INFO
	.align		4
.L_15:
        /*0018*/ 	.byte	0x04, 0x17
        /*001a*/ 	.short	(.L_17 - .L_16)
.L_16:
        /*001c*/ 	.word	0x00000000
        /*0020*/ 	.short	0x0004
        /*0022*/ 	.short	0x001c
        /*0024*/ 	.byte	0x00, 0xf0, 0x11, 0x00


	//----- nvinfo : EIATTR_KPARAM_INFO
	.align		4
.L_17:
        /*0028*/ 	.byte	0x04, 0x17
        /*002a*/ 	.short	(.L_19 - .L_18)
.L_18:
        /*002c*/ 	.word	0x00000000
        /*0030*/ 	.short	0x0003
        /*0032*/ 	.short	0x0018
        /*0034*/ 	.byte	0x00, 0xf0, 0x11, 0x00


	//----- nvinfo : EIATTR_KPARAM_INFO
	.align		4
.L_19:
        /*0038*/ 	.byte	0x04, 0x17
        /*003a*/ 	.short	(.L_21 - .L_20)
.L_20:
        /*003c*/ 	.word	0x00000000
        /*0040*/ 	.short	0x0002
        /*0042*/ 	.short	0x0010
        /*0044*/ 	.byte	0x00, 0xf5, 0x21, 0x00


	//----- nvinfo : EIATTR_KPARAM_INFO
	.align		4
.L_21:
        /*0048*/ 	.byte	0x04, 0x17
        /*004a*/ 	.short	(.L_23 - .L_22)
.L_22:
        /*004c*/ 	.word	0x00000000
        /*0050*/ 	.short	0x0001
        /*0052*/ 	.short	0x0008
        /*0054*/ 	.byte	0x00, 0xf5, 0x21, 0x00


	//----- nvinfo : EIATTR_KPARAM_INFO
	.align		4
.L_23:
        /*0058*/ 	.byte	0x04, 0x17
        /*005a*/ 	.short	(.L_25 - .L_24)
.L_24:
        /*005c*/ 	.word	0x00000000
        /*0060*/ 	.short	0x0000
        /*0062*/ 	.short	0x0000
        /*0064*/ 	.byte	0x00, 0xf5, 0x21, 0x00


	//----- nvinfo : EIATTR_SPARSE_MMA_MASK
	.align		4
.L_25:
        /*0068*/ 	.byte	0x03, 0x50
        /*006a*/ 	.short	0x0000


	//----- nvinfo : EIATTR_MAXREG_COUNT
	.align		4
        /*006c*/ 	.byte	0x03, 0x1b
        /*006e*/ 	.short	0x00ff


	//----- nvinfo : EIATTR_NUM_BARRIERS
	.align		4
        /*0070*/ 	.byte	0x02, 0x4c
        /*0072*/ 	.byte	0x01
	.zero		1


	//----- nvinfo : EIATTR_MERCURY_ISA_VERSION
	.align		4
        /*0074*/ 	.byte	0x03, 0x5f
        /*0076*/ 	.short	0x0101


	//----- nvinfo : EIATTR_VRC_CTA_INIT_COUNT
	.align		4
        /*0078*/ 	.byte	0x02, 0x4a
	.zero		1
	.zero		1


	//----- nvinfo : EIATTR_EXIT_INSTR_OFFSETS
	.align		4
        /*007c*/ 	.byte	0x04, 0x1c
        /*007e*/ 	.short	(.L_27 - .L_26)


	//   ....[0]....
.L_26:
        /*0080*/ 	.word	0x00000d80


	//   ....[1]....
        /*0084*/ 	.word	0x00000dd0


	//----- nvinfo : EIATTR_CBANK_PARAM_SIZE
	.align		4
.L_27:
        /*0088*/ 	.byte	0x03, 0x19
        /*008a*/ 	.short	0x0024


	//----- nvinfo : EIATTR_PARAM_CBANK
	.align		4
        /*008c*/ 	.byte	0x04, 0x0a
        /*008e*/ 	.short	(.L_29 - .L_28)
	.align		4
.L_28:
        /*0090*/ 	.word	index@(.nv.constant0._Z12matmul_tiledPiS_S_iii)
        /*0094*/ 	.short	0x0380
        /*0096*/ 	.short	0x0024


	//----- nvinfo : EIATTR_SW_WAR
	.align		4
.L_29:
        /*0098*/ 	.byte	0x04, 0x36
        /*009a*/ 	.short	(.L_31 - .L_30)
.L_30:
        /*009c*/ 	.word	0x00000008
.L_31:


//--------------------- .nv.info._Z10matmul_gpuPiS_S_iii --------------------------
	.section	.nv.info._Z10matmul_gpuPiS_S_iii,"",@"SHT_CUDA_INFO"
	.sectionflags	@""
	.align	4


	//----- nvinfo : EIATTR_CUDA_API_VERSION
	.align		4
        /*0000*/ 	.byte	0x04, 0x37
        /*0002*/ 	.short	(.L_33 - .L_32)
.L_32:
        /*0004*/ 	.word	0x00000082


	//----- nvinfo : EIATTR_KPARAM_INFO
	.align		4
.L_33:
        /*0008*/ 	.byte	0x04, 0x17
        /*000a*/ 	.short	(.L_35 - .L_34)
.L_34:
        /*000c*/ 	.word	0x00000000
        /*0010*/ 	.short	0x0005
        /*0012*/ 	.short	0x0020
        /*0014*/ 	.byte	0x00, 0xf0, 0x11, 0x00


	//----- nvinfo : EIATTR_KPARAM_INFO
	.align		4
.L_35:
        /*0018*/ 	.byte	0x04, 0x17
        /*001a*/ 	.short	(.L_37 - .L_36)
.L_36:
        /*001c*/ 	.word	0x00000000
        /*0020*/ 	.short	0x0004
        /*0022*/ 	.short	0x001c
        /*0024*/ 	.byte	0x00, 0xf0, 0x11, 0x00


	//----- nvinfo : EIATTR_KPARAM_INFO
	.align		4
.L_37:
        /*0028*/ 	.byte	0x04, 0x17
        /*002a*/ 	.short	(.L_39 - .L_38)
.L_38:
        /*002c*/ 	.word	0x00000000
        /*0030*/ 	.short	0x0003
        /*0032*/ 	.short	0x0018
        /*0034*/ 	.byte	0x00, 0xf0, 0x11, 0x00


	//----- nvinfo : EIATTR_KPARAM_INFO
	.align		4
.L_39:
        /*0038*/ 	.byte	0x04, 0x17
        /*003a*/ 	.short	(.L_41 - .L_40)
.L_40:
        /*003c*/ 	.word	0x00000000
        /*0040*/ 	.short	0x0002
        /*0042*/ 	.short	0x0010
        /*0044*/ 	.byte	0x00, 0xf5, 0x21, 0x00


	//----- nvinfo : EIATTR_KPARAM_INFO
	.align		4
.L_41:
        /*0048*/ 	.byte	0x04, 0x17
        /*004a*/ 	.short	(.L_43 - .L_42)
.L_42:
        /*004c*/ 	.word	0x00000000
        /*0050*/ 	.short	0x0001
        /*0052*/ 	.short	0x0008
        /*0054*/ 	.byte	0x00, 0xf5, 0x21, 0x00


	//----- nvinfo : EIATTR_KPARAM_INFO
	.align		4
.L_43:
        /*0058*/ 	.byte	0x04, 0x17
        /*005a*/ 	.short	(.L_45 - .L_44)
.L_44:
        /*005c*/ 	.word	0x00000000
        /*0060*/ 	.short	0x0000
        /*0062*/ 	.short	0x0000
        /*0064*/ 	.byte	0x00, 0xf5, 0x21, 0x00


	//----- nvinfo : EIATTR_SPARSE_MMA_MASK
	.align		4
.L_45:
        /*0068*/ 	.byte	0x03, 0x50
        /*006a*/ 	.short	0x0000


	//----- nvinfo : EIATTR_MAXREG_COUNT
	.align		4
        /*006c*/ 	.byte	0x03, 0x1b
        /*006e*/ 	.short	0x00ff


	//----- nvinfo : EIATTR_MERCURY_ISA_VERSION
	.align		4
        /*0070*/ 	.byte	0x03, 0x5f
        /*0072*/ 	.short	0x0101


	//----- nvinfo : EIATTR_VRC_CTA_INIT_COUNT
	.align		4
        /*0074*/ 	.byte	0x02, 0x4a
	.zero		1
	.zero		1


	//----- nvinfo : EIATTR_EXIT_INSTR_OFFSETS
	.align		4
        /*0078*/ 	.byte	0x04, 0x1c
        /*007a*/ 	.short	(.L_47 - .L_46)


	//   ....[0]....
.L_46:
        /*007c*/ 	.word	0x000000c0


	//   ....[1]....
        /*0080*/ 	.word	0x000008d0


	//----- nvinfo : EIATTR_CBANK_PARAM_SIZE
	.align		4
.L_47:
        /*0084*/ 	.byte	0x03, 0x19
        /*0086*/ 	.short	0x0024


	//----- nvinfo : EIATTR_PARAM_CBANK
	.align		4
        /*0088*/ 	.byte	0x04, 0x0a
        /*008a*/ 	.short	(.L_49 - .L_48)
	.align		4
.L_48:
        /*008c*/ 	.word	index@(.nv.constant0._Z10matmul_gpuPiS_S_iii)
        /*0090*/ 	.short	0x0380
        /*0092*/ 	.short	0x0024


	//----- nvinfo : EIATTR_SW_WAR
	.align		4
.L_49:
        /*0094*/ 	.byte	0x04, 0x36
        /*0096*/ 	.short	(.L_51 - .L_50)
.L_50:
        /*0098*/ 	.word	0x00000008
.L_51:


//--------------------- .nv.callgraph             --------------------------
	.section	.nv.callgraph,"",@"SHT_CUDA_CALLGRAPH"
	.align	4
	.sectionentsize	8
	.align		4
        /*0000*/ 	.word	0x00000000
	.align		4
        /*0004*/ 	.word	0xffffffff
	.align		4
        /*0008*/ 	.word	0x00000000
	.align		4
        /*000c*/ 	.word	0xfffffffe
	.align		4
        /*0010*/ 	.word	0x00000000
	.align		4
        /*0014*/ 	.word	0xfffffffd
	.align		4
        /*0018*/ 	.word	0x00000000
	.align		4
        /*001c*/ 	.word	0xfffffffc


//--------------------- .text._Z12matmul_tiledPiS_S_iii --------------------------
	.section	.text._Z12matmul_tiledPiS_S_iii,"ax",@progbits
	.align	128
        .global         _Z12matmul_tiledPiS_S_iii
        .type           _Z12matmul_tiledPiS_S_iii,@function
        .size           _Z12matmul_tiledPiS_S_iii,(.L_x_9 - _Z12matmul_tiledPiS_S_iii)
        .other          _Z12matmul_tiledPiS_S_iii,@"STO_CUDA_ENTRY STV_DEFAULT"
_Z12matmul_tiledPiS_S_iii:
.text._Z12matmul_tiledPiS_S_iii:
[----:B------:R-:W-:Y:S01]  /*0000*/  LDC R1, c[0x0][0x37c] ;  /* 0x0000df00ff017b82 */ /* 0x000fe20000000800 */
[----:B------:R-:W0:Y:S01]  /*0010*/  S2R R3, SR_CTAID.Y ;  /* 0x0000000000037919 */ /* 0x000e220000002600 */
[----:B------:R-:W1:Y:S01]  /*0020*/  LDCU UR7, c[0x0][0x3a0] ;  /* 0x00007400ff0777ac */ /* 0x000e620008000800 */
[----:B------:R-:W-:Y:S01]  /*0030*/  HFMA2 R23, -RZ, RZ, 0, 0 ;  /* 0x00000000ff177431 */ /* 0x000fe200000001ff */
[----:B------:R-:W0:Y:S01]  /*0040*/  S2R R14, SR_TID.Y ;  /* 0x00000000000e7919 */ /* 0x000e220000002200 */
[----:B------:R-:W2:Y:S01]  /*0050*/  LDCU.64 UR8, c[0x0][0x358] ;  /* 0x00006b00ff0877ac */ /* 0x000ea20008000a00 */
[----:B------:R-:W3:Y:S01]  /*0060*/  S2R R6, SR_CTAID.X ;  /* 0x0000000000067919 */ /* 0x000ee20000002500 */
[----:B------:R-:W3:Y:S01]  /*0070*/  S2R R13, SR_TID.X ;  /* 0x00000000000d7919 */ /* 0x000ee20000002100 */
[----:B-1----:R-:W-:Y:S01]  /*0080*/  UISETP.GE.AND UP0, UPT, UR7, 0x1, UPT ;  /* 0x000000010700788c */ /* 0x002fe2000bf06270 */
[----:B0-----:R-:W-:Y:S02]  /*0090*/  LEA R0, R3, R14, 0x4 ;  /* 0x0000000e03007211 */ /* 0x001fe400078e20ff */
[----:B---3--:R-:W-:-:S06]  /*00a0*/  LEA R3, R6, R13, 0x4 ;  /* 0x0000000d06037211 */ /* 0x008fcc00078e20ff */
[----:B--2---:R-:W-:Y:S05]  /*00b0*/  BRA.U !UP0, `(.L_x_0) ;  /* 0x0000000d08247547 */ /* 0x004fea000b800000 */
[----:B------:R-:W0:Y:S01]  /*00c0*/  S2UR UR6, SR_CgaCtaId ;  /* 0x00000000000679c3 */ /* 0x000e220000008800 */
[----:B------:R-:W-:Y:S01]  /*00d0*/  UMOV UR4, 0x400 ;  /* 0x0000040000047882 */ /* 0x000fe20000000000 */
[----:B------:R-:W-:Y:S01]  /*00e0*/  UISETP.GE.U32.AND UP0, UPT, UR7, 0x11, UPT ;  /* 0x000000110700788c */ /* 0x000fe2000bf06070 */
[----:B------:R-:W-:Y:S01]  /*00f0*/  MOV R23, RZ ;  /* 0x000000ff00177202 */ /* 0x000fe20000000f00 */
[----:B------:R-:W-:Y:S02]  /*0100*/  UIADD3 UR5, UPT, UPT, UR4, 0x400, URZ ;  /* 0x0000040004057890 */ /* 0x000fe4000fffe0ff */
[----:B0-----:R-:W-:Y:S02]  /*0110*/  ULEA UR4, UR6, UR4, 0x18 ;  /* 0x0000000406047291 */ /* 0x001fe4000f8ec0ff */
[----:B------:R-:W-:Y:S02]  /*0120*/  ULEA UR5, UR6, UR5, 0x18 ;  /* 0x0000000506057291 */ /* 0x000fe4000f8ec0ff */
[----:B------:R-:W-:-:S02]  /*0130*/  UIADD3 UR6, UPT, UPT, UR7, 0xf, URZ ;  /* 0x0000000f07067890 */ /* 0x000fc4000fffe0ff */
[C---:B------:R-:W-:Y:S01]  /*0140*/  LEA R2, R14.reuse, UR4, 0x6 ;  /* 0x000000040e027c11 */ /* 0x040fe2000f8e30ff */
[----:B------:R-:W-:Y:S01]  /*0150*/  UMOV UR4, URZ ;  /* 0x000000ff00047c82 */ /* 0x000fe20008000000 */
[C---:B------:R-:W-:Y:S02]  /*0160*/  LEA R16, R13.reuse, UR5, 0x2 ;  /* 0x000000050d107c11 */ /* 0x040fe4000f8e10ff */
[----:B------:R-:W-:Y:S02]  /*0170*/  LEA R22, R13, R2, 0x2 ;  /* 0x000000020d167211 */ /* 0x000fe400078e10ff */
[----:B------:R-:W-:Y:S01]  /*0180*/  LEA R20, R14, R16, 0x6 ;  /* 0x000000100e147211 */ /* 0x000fe200078e30ff */
[----:B------:R-:W-:Y:S06]  /*0190*/  BRA.U !UP0, `(.L_x_1) ;  /* 0x0000000508fc7547 */ /* 0x000fec000b800000 */
[----:B------:R-:W0:Y:S01]  /*01a0*/  LDCU.64 UR10, c[0x0][0x398] ;  /* 0x00007300ff0a77ac */ /* 0x000e220008000a00 */
[----:B------:R-:W1:Y:S01]  /*01b0*/  LDC R12, c[0x0][0x39c] ;  /* 0x0000e700ff0c7b82 */ /* 0x000e620000000800 */
[----:B------:R-:W-:Y:S01]  /*01c0*/  IADD3 R4, PT, PT, R14, 0x10, RZ ;  /* 0x000000100e047810 */ /* 0x000fe20007ffe0ff */
[----:B------:R-:W-:Y:S01]  /*01d0*/  IMAD R18, R0, UR7, R13 ;  /* 0x0000000700127c24 */ /* 0x000fe2000f8e020d */
[----:B------:R-:W-:Y:S01]  /*01e0*/  USHF.R.U32.HI UR4, URZ, 0x4, UR6 ;  /* 0x00000004ff047899 */ /* 0x000fe20008011606 */
[----:B------:R-:W-:Y:S01]  /*01f0*/  MOV R23, RZ ;  /* 0x000000ff00177202 */ /* 0x000fe20000000f00 */
[----:B------:R-:W2:Y:S01]  /*0200*/  LDCU UR5, c[0x0][0x3a0] ;  /* 0x00007400ff0577ac */ /* 0x000ea20008000800 */
[----:B------:R-:W-:Y:S02]  /*0210*/  MOV R17, R13 ;  /* 0x0000000d00117202 */ /* 0x000fe40000000f00 */
[----:B------:R-:W3:Y:S01]  /*0220*/  LDC.64 R24, c[0x0][0x380] ;  /* 0x0000e000ff187b82 */ /* 0x000ee20000000a00 */
[----:B------:R-:W-:Y:S01]  /*0230*/  ULOP3.LUT UR4, UR4, 0x7fffffe, URZ, 0xc0, !UPT ;  /* 0x07fffffe04047892 */ /* 0x000fe2000f8ec0ff */
[----:B------:R-:W-:-:S03]  /*0240*/  MOV R15, R14 ;  /* 0x0000000e000f7202 */ /* 0x000fc60000000f00 */
[----:B------:R-:W-:Y:S01]  /*0250*/  UIADD3 UR4, UPT, UPT, -UR4, URZ, URZ ;  /* 0x000000ff04047290 */ /* 0x000fe2000fffe1ff */
[--C-:B0-----:R-:W-:Y:S01]  /*0260*/  IMAD R4, R4, UR11, R13.reuse ;  /* 0x0000000b04047c24 */ /* 0x101fe2000f8e020d */
[----:B------:R-:W-:Y:S01]  /*0270*/  ISETP.GE.AND P1, PT, R0, UR10, PT ;  /* 0x0000000a00007c0c */ /* 0x000fe2000bf26270 */
[----:B------:R-:W-:-:S03]  /*0280*/  IMAD R19, R14, UR11, R13 ;  /* 0x0000000b0e137c24 */ /* 0x000fc6000f8e020d */
[C---:B------:R-:W-:Y:S02]  /*0290*/  LEA R21, R6.reuse, R4, 0x4 ;  /* 0x0000000406157211 */ /* 0x040fe400078e20ff */
[----:B--2---:R-:W-:-:S07]  /*02a0*/  LEA R19, R6, R19, 0x4 ;  /* 0x0000001306137211 */ /* 0x004fce00078e20ff */
.L_x_2:
[----:B-1----:R-:W-:Y:S01]  /*02b0*/  ISETP.GE.AND P0, PT, R3, R12, PT ;  /* 0x0000000c0300720c */ /* 0x002fe20003f06270 */
[----:B------:R-:W-:Y:S01]  /*02c0*/  UMOV UR7, UR5 ;  /* 0x0000000500077c82 */ /* 0x000fe20008000000 */
[----:B------:R-:W-:Y:S01]  /*02d0*/  HFMA2 R6, -RZ, RZ, 0, 0 ;  /* 0x00000000ff067431 */ /* 0x000fe200000001ff */
[----:B------:R-:W-:Y:S01]  /*02e0*/  ISETP.GE.OR P2, PT, R17, UR7, P1 ;  /* 0x0000000711007c0c */ /* 0x000fe20008f46670 */
[----:B---3--:R-:W-:Y:S01]  /*02f0*/  IMAD.WIDE R26, R18, 0x4, R24 ;  /* 0x00000004121a7825 */ /* 0x008fe200078e0218 */
[----:B------:R-:W-:Y:S02]  /*0300*/  ISETP.GE.OR P3, PT, R15, UR7, P0 ;  /* 0x000000070f007c0c */ /* 0x000fe40008766670 */
[----:B------:R-:W-:-:S09]  /*0310*/  MOV R29, RZ ;  /* 0x000000ff001d7202 */ /* 0x000fd20000000f00 */
[----:B------:R-:W2:Y:S02]  /*0320*/  @!P2 LDG.E R29, desc[UR8][R26.64] ;  /* 0x000000081a1da981 */ /* 0x000ea4000c1e1900 */
[----:B------:R-:W0:Y:S02]  /*0330*/  @!P3 LDC.64 R4, c[0x0][0x388] ;  /* 0x0000e200ff04bb82 */ /* 0x000e240000000a00 */
[----:B0-----:R-:W-:-:S05]  /*0340*/  @!P3 IMAD.WIDE R4, R19, 0x4, R4 ;  /* 0x000000041304b825 */ /* 0x001fca00078e0204 */
[----:B------:R-:W3:Y:S04]  /*0350*/  @!P3 LDG.E R6, desc[UR8][R4.64] ;  /* 0x000000080406b981 */ /* 0x000ee8000c1e1900 */
[----:B--2---:R-:W-:Y:S04]  /*0360*/  STS [R22], R29 ;  /* 0x0000001d16007388 */ /* 0x004fe80000000800 */
[----:B---3--:R-:W-:Y:S01]  /*0370*/  STS [R20], R6 ;  /* 0x0000000614007388 */ /* 0x008fe20000000800 */
[----:B------:R-:W-:Y:S06]  /*0380*/  BAR.SYNC.DEFER_BLOCKING 0x0 ;  /* 0x0000000000007b1d */ /* 0x000fec0000010000 */
[----:B------:R-:W-:Y:S04]  /*0390*/  LDS R28, [R16] ;  /* 0x00000000101c7984 */ /* 0x000fe80000000800 */
[----:B------:R-:W0:Y:S04]  /*03a0*/  LDS.128 R8, [R2] ;  /* 0x0000000002087984 */ /* 0x000e280000000c00 */
[----:B------:R-:W1:Y:S04]  /*03b0*/  LDS R4, [R16+0x40] ;  /* 0x0000400010047984 */ /* 0x000e680000000800 */
[----:B------:R-:W2:Y:S01]  /*03c0*/  LDS R7, [R16+0x80] ;  /* 0x0000800010077984 */ /* 0x000ea20000000800 */
[----:B0-----:R-:W-:-:S03]  /*03d0*/  IMAD R28, R8, R28, R23 ;  /* 0x0000001c081c7224 */ /* 0x001fc600078e0217 */
[----:B------:R-:W0:Y:S01]  /*03e0*/  LDS R8, [R16+0xc0] ;  /* 0x0000c00010087984 */ /* 0x000e220000000800 */
[----:B-1----:R-:W-:-:S03]  /*03f0*/  IMAD R28, R4, R9, R28 ;  /* 0x00000009041c7224 */ /* 0x002fc600078e021c */
[----:B------:R-:W-:Y:S01]  /*0400*/  LDS R9, [R16+0x100] ;  /* 0x0001000010097984 */ /* 0x000fe20000000800 */
[----:B--2---:R-:W-:-:S03]  /*0410*/  IMAD R10, R7, R10, R28 ;  /* 0x0000000a070a7224 */ /* 0x004fc600078e021c */
[----:B------:R-:W1:Y:S04]  /*0420*/  LDS.128 R4, [R2+0x10] ;  /* 0x0000100002047984 */ /* 0x000e680000000c00 */
[----:B------:R-:W-:Y:S01]  /*0430*/  LDS R23, [R16+0x340] ;  /* 0x0003400010177984 */ /* 0x000fe20000000800 */
[----:B0-----:R-:W-:-:S03]  /*0440*/  IMAD R8, R8, R11, R10 ;  /* 0x0000000b08087224 */ /* 0x001fc600078e020a */
[----:B------:R-:W0:Y:S04]  /*0450*/  LDS R10, [R16+0x140] ;  /* 0x00014000100a7984 */ /* 0x000e280000000800 */
[----:B------:R-:W2:Y:S01]  /*0460*/  LDS R11, [R16+0x180] ;  /* 0x00018000100b7984 */ /* 0x000ea20000000800 */
[----:B-1----:R-:W-:-:S03]  /*0470*/  IMAD R8, R4, R9, R8 ;  /* 0x0000000904087224 */ /* 0x002fc600078e0208 */
[----:B------:R-:W1:Y:S01]  /*0480*/  LDS R4, [R16+0x1c0] ;  /* 0x0001c00010047984 */ /* 0x000e620000000800 */
[----:B0-----:R-:W-:-:S03]  /*0490*/  IMAD R8, R10, R5, R8 ;  /* 0x000000050a087224 */ /* 0x001fc600078e0208 */
[----:B------:R-:W-:Y:S01]  /*04a0*/  LDS R5, [R16+0x200] ;  /* 0x0002000010057984 */ /* 0x000fe20000000800 */
[----:B--2---:R-:W-:-:S03]  /*04b0*/  IMAD R6, R11, R6, R8 ;  /* 0x000000060b067224 */ /* 0x004fc600078e0208 */
[----:B------:R-:W0:Y:S01]  /*04c0*/  LDS.128 R8, [R2+0x20] ;  /* 0x0000200002087984 */ /* 0x000e220000000c00 */
[----:B-1----:R-:W-:-:S03]  /*04d0*/  IMAD R4, R4, R7, R6 ;  /* 0x0000000704047224 */ /* 0x002fc600078e0206 */
[----:B------:R-:W1:Y:S04]  /*04e0*/  LDS R6, [R16+0x240] ;  /* 0x0002400010067984 */ /* 0x000e680000000800 */
[----:B------:R-:W2:Y:S01]  /*04f0*/  LDS R7, [R16+0x280] ;  /* 0x0002800010077984 */ /* 0x000ea20000000800 */
[----:B0-----:R-:W-:-:S03]  /*0500*/  IMAD R4, R8, R5, R4 ;  /* 0x0000000508047224 */ /* 0x001fc600078e0204 */
[----:B------:R-:W0:Y:S01]  /*0510*/  LDS R8, [R16+0x2c0] ;  /* 0x0002c00010087984 */ /* 0x000e220000000800 */
[----:B-1----:R-:W-:-:S03]  /*0520*/  IMAD R4, R6, R9, R4 ;  /* 0x0000000906047224 */ /* 0x002fc600078e0204 */
[----:B------:R-:W-:Y:S01]  /*0530*/  LDS R9, [R16+0x300] ;  /* 0x0003000010097984 */ /* 0x000fe20000000800 */
[----:B--2---:R-:W-:-:S03]  /*0540*/  IMAD R10, R7, R10, R4 ;  /* 0x0000000a070a7224 */ /* 0x004fc600078e0204 */
[----:B------:R-:W1:Y:S01]  /*0550*/  LDS.128 R4, [R2+0x30] ;  /* 0x0000300002047984 */ /* 0x000e620000000c00 */
[----:B------:R-:W-:Y:S02]  /*0560*/  HFMA2 R29, -RZ, RZ, 0, 0 ;  /* 0x00000000ff1d7431 */ /* 0x000fe400000001ff */
[----:B0-----:R-:W-:Y:S02]  /*0570*/  IMAD R10, R8, R11, R10 ;  /* 0x0000000b080a7224 */ /* 0x001fe400078e020a */
[----:B------:R-:W0:Y:S02]  /*0580*/  LDS R11, [R16+0x380] ;  /* 0x00038000100b7984 */ /* 0x000e240000000800 */
[----:B-1----:R-:W-:Y:S02]  /*0590*/  IMAD R10, R4, R9, R10 ;  /* 0x00000009040a7224 */ /* 0x002fe400078e020a */
[----:B------:R-:W1:Y:S01]  /*05a0*/  LDS R4, [R16+0x3c0] ;  /* 0x0003c00010047984 */ /* 0x000e620000000800 */
[----:B------:R-:W-:Y:S01]  /*05b0*/  IADD3 R8, PT, PT, R17, 0x10, RZ ;  /* 0x0000001011087810 */ /* 0x000fe20007ffe0ff */
[----:B------:R-:W-:Y:S03]  /*05c0*/  BAR.SYNC.DEFER_BLOCKING 0x0 ;  /* 0x0000000000007b1d */ /* 0x000fe60000010000 */
[----:B------:R-:W-:-:S13]  /*05d0*/  ISETP.GE.OR P2, PT, R8, UR7, P1 ;  /* 0x0000000708007c0c */ /* 0x000fda0008f46670 */
[----:B------:R-:W2:Y:S01]  /*05e0*/  @!P2 LDG.E R29, desc[UR8][R26.64+0x40] ;  /* 0x000040081a1da981 */ /* 0x000ea2000c1e1900 */
[----:B------:R-:W-:-:S04]  /*05f0*/  IADD3 R8, PT, PT, R15, 0x10, RZ ;  /* 0x000000100f087810 */ /* 0x000fc80007ffe0ff */
[----:B------:R-:W-:-:S13]  /*0600*/  ISETP.GE.OR P0, PT, R8, UR7, P0 ;  /* 0x0000000708007c0c */ /* 0x000fda0008706670 */
[----:B------:R-:W3:Y:S01]  /*0610*/  @!P0 LDC.64 R8, c[0x0][0x388] ;  /* 0x0000e200ff088b82 */ /* 0x000ee20000000a00 */
[----:B--2---:R3:W-:Y:S02]  /*0620*/  STS [R22], R29 ;  /* 0x0000001d16007388 */ /* 0x0047e40000000800 */
[----:B---3--:R-:W-:Y:S01]  /*0630*/  @!P0 IMAD.WIDE R28, R21, 0x4, R8 ;  /* 0x00000004151c8825 */ /* 0x008fe200078e0208 */
[----:B------:R-:W-:-:S06]  /*0640*/  MOV R9, RZ ;  /* 0x000000ff00097202 */ /* 0x000fcc0000000f00 */
[----:B------:R-:W2:Y:S01]  /*0650*/  @!P0 LDG.E R9, desc[UR8][R28.64] ;  /* 0x000000081c098981 */ /* 0x000ea2000c1e1900 */
[----:B------:R-:W-:-:S04]  /*0660*/  IMAD R10, R23, R5, R10 ;  /* 0x00000005170a7224 */ /* 0x000fc800078e020a */
[----:B0-----:R-:W-:-:S04]  /*0670*/  IMAD R6, R11, R6, R10 ;  /* 0x000000060b067224 */ /* 0x001fc800078e020a */
[----:B-1----:R-:W-:Y:S01]  /*0680*/  IMAD R4, R4, R7, R6 ;  /* 0x0000000704047224 */ /* 0x002fe200078e0206 */
[----:B------:R-:W-:-:S04]  /*0690*/  UIADD3 UR4, UPT, UPT, UR4, 0x2, URZ ;  /* 0x0000000204047890 */ /* 0x000fc8000fffe0ff */
[----:B------:R-:W-:Y:S01]  /*06a0*/  UISETP.NE.AND UP0, UPT, UR4, URZ, UPT ;  /* 0x000000ff0400728c */ /* 0x000fe2000bf05270 */
[----:B------:R-:W-:Y:S02]  /*06b0*/  IADD3 R18, PT, PT, R18, 0x20, RZ ;  /* 0x0000002012127810 */ /* 0x000fe40007ffe0ff */
[----:B------:R-:W-:Y:S02]  /*06c0*/  IADD3 R15, PT, PT, R15, 0x20, RZ ;  /* 0x000000200f0f7810 */ /* 0x000fe40007ffe0ff */
[----:B------:R-:W-:Y:S02]  /*06d0*/  IADD3 R17, PT, PT, R17, 0x20, RZ ;  /* 0x0000002011117810 */ /* 0x000fe40007ffe0ff */
[C---:B------:R-:W-:Y:S02]  /*06e0*/  LEA R19, R12.reuse, R19, 0x5 ;  /* 0x000000130c137211 */ /* 0x040fe400078e28ff */
[----:B------:R-:W-:Y:S01]  /*06f0*/  LEA R21, R12, R21, 0x5 ;  /* 0x000000150c157211 */ /* 0x000fe200078e28ff */
[----:B--2---:R-:W-:Y:S01]  /*0700*/  STS [R20], R9 ;  /* 0x0000000914007388 */ /* 0x004fe20000000800 */
[----:B------:R-:W-:Y:S06]  /*0710*/  BAR.SYNC.DEFER_BLOCKING 0x0 ;  /* 0x0000000000007b1d */ /* 0x000fec0000010000 */
[----:B------:R-:W-:Y:S04]  /*0720*/  LDS R5, [R16] ;  /* 0x0000000010057984 */ /* 0x000fe80000000800 */
[----:B------:R-:W0:Y:S04]  /*0730*/  LDS.128 R8, [R2] ;  /* 0x0000000002087984 */ /* 0x000e280000000c00 */
[----:B------:R-:W1:Y:S04]  /*0740*/  LDS R27, [R16+0x40] ;  /* 0x00004000101b7984 */ /* 0x000e680000000800 */
[----:B------:R-:W2:Y:S04]  /*0750*/  LDS R23, [R16+0x80] ;  /* 0x0000800010177984 */ /* 0x000ea80000000800 */
[----:B------:R-:W3:Y:S01]  /*0760*/  LDS R26, [R16+0xc0] ;  /* 0x0000c000101a7984 */ /* 0x000ee20000000800 */
[----:B0-----:R-:W-:-:S03]  /*0770*/  IMAD R8, R8, R5, R4 ;  /* 0x0000000508087224 */ /* 0x001fc600078e0204 */
[----:B------:R-:W-:Y:S01]  /*0780*/  LDS.128 R4, [R2+0x10] ;  /* 0x0000100002047984 */ /* 0x000fe20000000c00 */
[----:B-1----:R-:W-:-:S03]  /*0790*/  IMAD R8, R27, R9, R8 ;  /* 0x000000091b087224 */ /* 0x002fc600078e0208 */
[----:B------:R-:W0:Y:S01]  /*07a0*/  LDS R9, [R16+0x100] ;  /* 0x0001000010097984 */ /* 0x000e220000000800 */
[----:B--2---:R-:W-:-:S03]  /*07b0*/  IMAD R8, R23, R10, R8 ;  /* 0x0000000a17087224 */ /* 0x004fc600078e0208 */
[----:B------:R-:W1:Y:S04]  /*07c0*/  LDS R10, [R16+0x140] ;  /* 0x00014000100a7984 */ /* 0x000e680000000800 */
[----:B------:R-:W2:Y:S01]  /*07d0*/  LDS R23, [R16+0x180] ;  /* 0x0001800010177984 */ /* 0x000ea20000000800 */
[----:B---3--:R-:W-:-:S03]  /*07e0*/  IMAD R8, R26, R11, R8 ;  /* 0x0000000b1a087224 */ /* 0x008fc600078e0208 */
[----:B------:R-:W3:Y:S01]  /*07f0*/  LDS R26, [R16+0x1c0] ;  /* 0x0001c000101a7984 */ /* 0x000ee20000000800 */
[----:B0-----:R-:W-:-:S04]  /*0800*/  IMAD R4, R4, R9, R8 ;  /* 0x0000000904047224 */ /* 0x001fc800078e0208 */
[----:B-1----:R-:W-:Y:S02]  /*0810*/  IMAD R4, R10, R5, R4 ;  /* 0x000000050a047224 */ /* 0x002fe400078e0204 */
[----:B------:R-:W-:Y:S04]  /*0820*/  LDS R5, [R16+0x200] ;  /* 0x0002000010057984 */ /* 0x000fe80000000800 */
[----:B------:R-:W0:Y:S01]  /*0830*/  LDS.128 R8, [R2+0x20] ;  /* 0x0000200002087984 */ /* 0x000e220000000c00 */
[----:B--2---:R-:W-:-:S03]  /*0840*/  IMAD R4, R23, R6, R4 ;  /* 0x0000000617047224 */ /* 0x004fc600078e0204 */
[----:B------:R-:W1:Y:S04]  /*0850*/  LDS R6, [R16+0x240] ;  /* 0x0002400010067984 */ /* 0x000e680000000800 */
[----:B------:R-:W2:Y:S01]  /*0860*/  LDS R23, [R16+0x280] ;  /* 0x0002800010177984 */ /* 0x000ea20000000800 */
[----:B---3--:R-:W-:-:S03]  /*0870*/  IMAD R4, R26, R7, R4 ;  /* 0x000000071a047224 */ /* 0x008fc600078e0204 */
[----:B------:R-:W3:Y:S01]  /*0880*/  LDS R26, [R16+0x2c0] ;  /* 0x0002c000101a7984 */ /* 0x000ee20000000800 */
[----:B0-----:R-:W-:-:S03]  /*0890*/  IMAD R4, R8, R5, R4 ;  /* 0x0000000508047224 */ /* 0x001fc600078e0204 */
[----:B------:R-:W-:Y:S01]  /*08a0*/  LDS R8, [R16+0x340] ;  /* 0x0003400010087984 */ /* 0x000fe20000000800 */
[----:B-1----:R-:W-:-:S03]  /*08b0*/  IMAD R4, R6, R9, R4 ;  /* 0x0000000906047224 */ /* 0x002fc600078e0204 */
[----:B------:R-:W-:Y:S01]  /*08c0*/  LDS R9, [R16+0x300] ;  /* 0x0003000010097984 */ /* 0x000fe20000000800 */
[----:B--2---:R-:W-:-:S03]  /*08d0*/  IMAD R10, R23, R10, R4 ;  /* 0x0000000a170a7224 */ /* 0x004fc600078e0204 */
[----:B------:R-:W0:Y:S01]  /*08e0*/  LDS.128 R4, [R2+0x30] ;  /* 0x0000300002047984 */ /* 0x000e220000000c00 */
[----:B---3--:R-:W-:-:S03]  /*08f0*/  IMAD R10, R26, R11, R10 ;  /* 0x0000000b1a0a7224 */ /* 0x008fc600078e020a */
[----:B------:R-:W1:Y:S04]  /*0900*/  LDS R11, [R16+0x380] ;  /* 0x00038000100b7984 */ /* 0x000e680000000800 */
[----:B------:R-:W2:Y:S01]  /*0910*/  LDS R23, [R16+0x3c0] ;  /* 0x0003c00010177984 */ /* 0x000ea20000000800 */
[----:B0-----:R-:W-:-:S04]  /*0920*/  IMAD R4, R4, R9, R10 ;  /* 0x0000000904047224 */ /* 0x001fc800078e020a */
[----:B------:R-:W-:-:S04]  /*0930*/  IMAD R5, R8, R5, R4 ;  /* 0x0000000508057224 */ /* 0x000fc800078e0204 */
[----:B-1----:R-:W-:-:S04]  /*0940*/  IMAD R6, R11, R6, R5 ;  /* 0x000000060b067224 */ /* 0x002fc800078e0205 */
[----:B--2---:R-:W-:Y:S01]  /*0950*/  IMAD R23, R23, R7, R6 ;  /* 0x0000000717177224 */ /* 0x004fe200078e0206 */
[----:B------:R-:W-:Y:S06]  /*0960*/  BAR.SYNC.DEFER_BLOCKING 0x0 ;  /* 0x0000000000007b1d */ /* 0x000fec0000010000 */
[----:B------:R-:W-:Y:S05]  /*0970*/  BRA.U UP0, `(.L_x_2) ;  /* 0xfffffff9004c7547 */ /* 0x000fea000b83ffff */
[----:B------:R-:W-:-:S12]  /*0980*/  ULOP3.LUT UR4, UR6, 0x7fffffe0, URZ, 0xc0, !UPT ;  /* 0x7fffffe006047892 */ /* 0x000fd8000f8ec0ff */
.L_x_1:
[----:B------:R-:W-:-:S09]  /*0990*/  ULOP3.LUT UP0, URZ, UR6, 0x10, URZ, 0xc0, !UPT ;  /* 0x0000001006ff7892 */ /* 0x000fd2000f80c0ff */
[----:B------:R-:W-:Y:S05]  /*09a0*/  BRA.U !UP0, `(.L_x_0) ;  /* 0x0000000108e87547 */ /* 0x000fea000b800000 */
[----:B------:R-:W0:Y:S01]  /*09b0*/  LDCU UR5, c[0x0][0x398] ;  /* 0x00007300ff0577ac */ /* 0x000e220008000800 */
[----:B------:R-:W-:Y:S01]  /*09c0*/  IADD3 R7, PT, PT, R13, UR4, RZ ;  /* 0x000000040d077c10 */ /* 0x000fe2000fffe0ff */
[----:B------:R-:W-:Y:S01]  /*09d0*/  HFMA2 R15, -RZ, RZ, 0, 0 ;  /* 0x00000000ff0f7431 */ /* 0x000fe200000001ff */
[----:B------:R-:W-:Y:S01]  /*09e0*/  IADD3 R14, PT, PT, R14, UR4, RZ ;  /* 0x000000040e0e7c10 */ /* 0x000fe2000fffe0ff */
[----:B------:R-:W1:Y:S01]  /*09f0*/  LDCU UR6, c[0x0][0x39c] ;  /* 0x00007380ff0677ac */ /* 0x000e620008000800 */
[----:B------:R-:W-:Y:S02]  /*0a00*/  ISETP.GE.AND P0, PT, R7, UR7, PT ;  /* 0x0000000707007c0c */ /* 0x000fe4000bf06270 */
[----:B------:R-:W-:Y:S02]  /*0a10*/  ISETP.GE.AND P1, PT, R14, UR7, PT ;  /* 0x000000070e007c0c */ /* 0x000fe4000bf26270 */
[----:B------:R-:W-:Y:S02]  /*0a20*/  MOV R25, RZ ;  /* 0x000000ff00197202 */ /* 0x000fe40000000f00 */
[----:B0-----:R-:W-:-:S02]  /*0a30*/  ISETP.GE.OR P0, PT, R0, UR5, P0 ;  /* 0x0000000500007c0c */ /* 0x001fc40008706670 */
[----:B-1----:R-:W-:-:S11]  /*0a40*/  ISETP.GE.OR P1, PT, R3, UR6, P1 ;  /* 0x0000000603007c0c */ /* 0x002fd60008f26670 */
[----:B------:R-:W0:Y:S01]  /*0a50*/  @!P0 LDC.64 R8, c[0x0][0x380] ;  /* 0x0000e000ff088b82 */ /* 0x000e220000000a00 */
[----:B------:R-:W-:Y:S02]  /*0a60*/  @!P0 IMAD R7, R0, UR7, R7 ;  /* 0x0000000700078c24 */ /* 0x000fe4000f8e0207 */
[----:B------:R-:W-:-:S05]  /*0a70*/  @!P1 IMAD R13, R14, UR6, R3 ;  /* 0x000000060e0d9c24 */ /* 0x000fca000f8e0203 */
[----:B------:R-:W1:Y:S01]  /*0a80*/  @!P1 LDC.64 R4, c[0x0][0x388] ;  /* 0x0000e200ff049b82 */ /* 0x000e620000000a00 */
[----:B0-----:R-:W-:-:S05]  /*0a90*/  @!P0 IMAD.WIDE R8, R7, 0x4, R8 ;  /* 0x0000000407088825 */ /* 0x001fca00078e0208 */
[----:B------:R-:W2:Y:S01]  /*0aa0*/  @!P0 LDG.E R15, desc[UR8][R8.64] ;  /* 0x00000008080f8981 */ /* 0x000ea2000c1e1900 */
[----:B-1----:R-:W-:-:S05]  /*0ab0*/  @!P1 IMAD.WIDE R12, R13, 0x4, R4 ;  /* 0x000000040d0c9825 */ /* 0x002fca00078e0204 */
[----:B------:R-:W3:Y:S04]  /*0ac0*/  @!P1 LDG.E R25, desc[UR8][R12.64] ;  /* 0x000000080c199981 */ /* 0x000ee8000c1e1900 */
[----:B--2---:R-:W-:Y:S04]  /*0ad0*/  STS [R22], R15 ;  /* 0x0000000f16007388 */ /* 0x004fe80000000800 */
[----:B---3--:R-:W-:Y:S01]  /*0ae0*/  STS [R20], R25 ;  /* 0x0000001914007388 */ /* 0x008fe20000000800 */
[----:B------:R-:W-:Y:S06]  /*0af0*/  BAR.SYNC.DEFER_BLOCKING 0x0 ;  /* 0x0000000000007b1d */ /* 0x000fec0000010000 */
[----:B------:R-:W-:Y:S04]  /*0b00*/  LDS R14, [R16] ;  /* 0x00000000100e7984 */ /* 0x000fe80000000800 */
[----:B------:R-:W0:Y:S04]  /*0b10*/  LDS.128 R4, [R2] ;  /* 0x0000000002047984 */ /* 0x000e280000000c00 */
[----:B------:R-:W1:Y:S04]  /*0b20*/  LDS R27, [R16+0x40] ;  /* 0x00004000101b7984 */ /* 0x000e680000000800 */
[----:B------:R-:W2:Y:S04]  /*0b30*/  LDS R21, [R16+0x80] ;  /* 0x0000800010157984 */ /* 0x000ea80000000800 */
[----:B------:R-:W3:Y:S04]  /*0b40*/  LDS R26, [R16+0xc0] ;  /* 0x0000c000101a7984 */ /* 0x000ee80000000800 */
[----:B------:R-:W-:Y:S04]  /*0b50*/  LDS R17, [R16+0x100] ;  /* 0x0001000010117984 */ /* 0x000fe80000000800 */
[----:B------:R-:W4:Y:S04]  /*0b60*/  LDS.128 R8, [R2+0x10] ;  /* 0x0000100002087984 */ /* 0x000f280000000c00 */
[----:B------:R-:W5:Y:S04]  /*0b70*/  LDS R18, [R16+0x140] ;  /* 0x0001400010127984 */ /* 0x000f680000000800 */
[----:B------:R-:W5:Y:S04]  /*0b80*/  LDS R19, [R16+0x180] ;  /* 0x0001800010137984 */ /* 0x000f680000000800 */
[----:B------:R-:W5:Y:S04]  /*0b90*/  LDS R24, [R16+0x1c0] ;  /* 0x0001c00010187984 */ /* 0x000f680000000800 */
[----:B------:R-:W-:Y:S01]  /*0ba0*/  LDS R25, [R16+0x200] ;  /* 0x0002000010197984 */ /* 0x000fe20000000800 */
[----:B0-----:R-:W-:-:S03]  /*0bb0*/  IMAD R20, R4, R14, R23 ;  /* 0x0000000e04147224 */ /* 0x001fc600078e0217 */
[----:B------:R-:W0:Y:S01]  /*0bc0*/  LDS.128 R12, [R2+0x20] ;  /* 0x00002000020c7984 */ /* 0x000e220000000c00 */
[----:B-1----:R-:W-:-:S03]  /*0bd0*/  IMAD R20, R27, R5, R20 ;  /* 0x000000051b147224 */ /* 0x002fc600078e0214 */
[----:B------:R-:W1:Y:S01]  /*0be0*/  LDS R4, [R16+0x240] ;  /* 0x0002400010047984 */ /* 0x000e620000000800 */
[----:B--2---:R-:W-:-:S03]  /*0bf0*/  IMAD R20, R21, R6, R20 ;  /* 0x0000000615147224 */ /* 0x004fc600078e0214 */
[----:B------:R-:W2:Y:S04]  /*0c00*/  LDS R5, [R16+0x280] ;  /* 0x0002800010057984 */ /* 0x000ea80000000800 */
[----:B------:R-:W2:Y:S01]  /*0c10*/  LDS R6, [R16+0x2c0] ;  /* 0x0002c00010067984 */ /* 0x000ea20000000800 */
[----:B---3--:R-:W-:-:S03]  /*0c20*/  IMAD R27, R26, R7, R20 ;  /* 0x000000071a1b7224 */ /* 0x008fc600078e0214 */
[----:B------:R-:W-:Y:S04]  /*0c30*/  LDS R7, [R16+0x300] ;  /* 0x0003000010077984 */ /* 0x000fe80000000800 */
[----:B------:R-:W3:Y:S01]  /*0c40*/  LDS.128 R20, [R2+0x30] ;  /* 0x0000300002147984 */ /* 0x000ee20000000c00 */
[----:B----4-:R-:W-:-:S03]  /*0c50*/  IMAD R8, R8, R17, R27 ;  /* 0x0000001108087224 */ /* 0x010fc600078e021b */
[----:B------:R-:W4:Y:S01]  /*0c60*/  LDS R26, [R16+0x340] ;  /* 0x00034000101a7984 */ /* 0x000f220000000800 */
[----:B-----5:R-:W-:-:S03]  /*0c70*/  IMAD R9, R18, R9, R8 ;  /* 0x0000000912097224 */ /* 0x020fc600078e0208 */
[----:B------:R-:W5:Y:S04]  /*0c80*/  LDS R17, [R16+0x380] ;  /* 0x0003800010117984 */ /* 0x000f680000000800 */
[----:B------:R-:W5:Y:S01]  /*0c90*/  LDS R8, [R16+0x3c0] ;  /* 0x0003c00010087984 */ /* 0x000f620000000800 */
[----:B------:R-:W-:-:S04]  /*0ca0*/  IMAD R9, R19, R10, R9 ;  /* 0x0000000a13097224 */ /* 0x000fc800078e0209 */
[----:B------:R-:W-:-:S04]  /*0cb0*/  IMAD R9, R24, R11, R9 ;  /* 0x0000000b18097224 */ /* 0x000fc800078e0209 */
[----:B0-----:R-:W-:-:S04]  /*0cc0*/  IMAD R9, R12, R25, R9 ;  /* 0x000000190c097224 */ /* 0x001fc800078e0209 */
[----:B-1----:R-:W-:-:S04]  /*0cd0*/  IMAD R4, R4, R13, R9 ;  /* 0x0000000d04047224 */ /* 0x002fc800078e0209 */
[----:B--2---:R-:W-:-:S04]  /*0ce0*/  IMAD R4, R5, R14, R4 ;  /* 0x0000000e05047224 */ /* 0x004fc800078e0204 */
[----:B------:R-:W-:-:S04]  /*0cf0*/  IMAD R4, R6, R15, R4 ;  /* 0x0000000f06047224 */ /* 0x000fc800078e0204 */
[----:B---3--:R-:W-:-:S04]  /*0d00*/  IMAD R4, R20, R7, R4 ;  /* 0x0000000714047224 */ /* 0x008fc800078e0204 */
[----:B----4-:R-:W-:-:S04]  /*0d10*/  IMAD R4, R26, R21, R4 ;  /* 0x000000151a047224 */ /* 0x010fc800078e0204 */
[----:B-----5:R-:W-:-:S04]  /*0d20*/  IMAD R4, R17, R22, R4 ;  /* 0x0000001611047224 */ /* 0x020fc800078e0204 */
[----:B------:R-:W-:Y:S01]  /*0d30*/  IMAD R23, R8, R23, R4 ;  /* 0x0000001708177224 */ /* 0x000fe200078e0204 */
[----:B------:R-:W-:Y:S06]  /*0d40*/  BAR.SYNC.DEFER_BLOCKING 0x0 ;  /* 0x0000000000007b1d */ /* 0x000fec0000010000 */
.L_x_0:
[----:B------:R-:W0:Y:S02]  /*0d50*/  LDCU.64 UR4, c[0x0][0x398] ;  /* 0x00007300ff0477ac */ /* 0x000e240008000a00 */
[----:B0-----:R-:W-:-:S04]  /*0d60*/  ISETP.GE.AND P0, PT, R3, UR5, PT ;  /* 0x0000000503007c0c */ /* 0x001fc8000bf06270 */
[----:B------:R-:W-:-:S13]  /*0d70*/  ISETP.GE.OR P0, PT, R0, UR4, P0 ;  /* 0x0000000400007c0c */ /* 0x000fda0008706670 */
[----:B------:R-:W-:Y:S05]  /*0d80*/  @P0 EXIT ;  /* 0x000000000000094d */ /* 0x000fea0003800000 */
[----:B------:R-:W0:Y:S01]  /*0d90*/  LDC.64 R4, c[0x0][0x390] ;  /* 0x0000e400ff047b82 */ /* 0x000e220000000a00 */
[----:B------:R-:W-:-:S04]  /*0da0*/  IMAD R3, R0, UR5, R3 ;  /* 0x0000000500037c24 */ /* 0x000fc8000f8e0203 */
[----:B0-----:R-:W-:-:S05]  /*0db0*/  IMAD.WIDE R2, R3, 0x4, R4 ;  /* 0x0000000403027825 */ /* 0x001fca00078e0204 */
[----:B------:R-:W-:Y:S01]  /*0dc0*/  STG.E desc[UR8][R2.64], R23 ;  /* 0x0000001702007986 */ /* 0x000fe2000c101908 */
[----:B------:R-:W-:Y:S05]  /*0dd0*/  EXIT ;  /* 0x000000000000794d */ /* 0x000fea0003800000 */
.L_x_3:
[----:B------:R-:W-:-:S00]  /*0de0*/  BRA `(.L_x_3) ;  /* 0xfffffffc00fc7947 */ /* 0x000fc0000383ffff */
[----:B------:R-:W-:-:S00]  /*0df0*/  NOP ;  /* 0x0000000000007918 */ /* 0x000fc00000000000 */
        /* <DEDUP_REMOVED lines=8> */
.L_x_9:


//--------------------- .text._Z10matmul_gpuPiS_S_iii --------------------------
	.section	.text._Z10matmul_gpuPiS_S_iii,"ax",@progbits
	.align	128
        .global         _Z10matmul_gpuPiS_S_iii
        .type           _Z10matmul_gpuPiS_S_iii,@function
        .size           _Z10matmul_gpuPiS_S_iii,(.L_x_10 - _Z10matmul_gpuPiS_S_iii)
        .other          _Z10matmul_gpuPiS_S_iii,@"STO_CUDA_ENTRY STV_DEFAULT"
_Z10matmul_gpuPiS_S_iii:
.text._Z10matmul_gpuPiS_S_iii:
[----:B------:R-:W-:Y:S01]  /*0000*/  LDC R1, c[0x0][0x37c] ;  /* 0x0000df00ff017b82 */ /* 0x000fe20000000800 */
[----:B------:R-:W0:Y:S07]  /*0010*/  S2R R5, SR_TID.X ;  /* 0x0000000000057919 */ /* 0x000e2e0000002100 */
[----:B------:R-:W1:Y:S01]  /*0020*/  LDC R19, c[0x0][0x364] ;  /* 0x0000d900ff137b82 */ /* 0x000e620000000800 */
[----:B------:R-:W1:Y:S07]  /*0030*/  S2R R4, SR_TID.Y ;  /* 0x0000000000047919 */ /* 0x000e6e0000002200 */
[----:B------:R-:W0:Y:S08]  /*0040*/  S2UR UR5, SR_CTAID.X ;  /* 0x00000000000579c3 */ /* 0x000e300000002500 */
[----:B------:R-:W0:Y:S08]  /*0050*/  LDC R0, c[0x0][0x360] ;  /* 0x0000d800ff007b82 */ /* 0x000e300000000800 */
[----:B------:R-:W1:Y:S08]  /*0060*/  S2UR UR4, SR_CTAID.Y ;  /* 0x00000000000479c3 */ /* 0x000e700000002600 */
[----:B------:R-:W2:Y:S01]  /*0070*/  LDC.64 R2, c[0x0][0x398] ;  /* 0x0000e600ff027b82 */ /* 0x000ea20000000a00 */
[----:B0-----:R-:W-:-:S02]  /*0080*/  IMAD R0, R0, UR5, R5 ;  /* 0x0000000500007c24 */ /* 0x001fc4000f8e0205 */
[----:B-1----:R-:W-:-:S03]  /*0090*/  IMAD R19, R19, UR4, R4 ;  /* 0x0000000413137c24 */ /* 0x002fc6000f8e0204 */
[----:B--2---:R-:W-:-:S04]  /*00a0*/  ISETP.GE.AND P0, PT, R0, R3, PT ;  /* 0x000000030000720c */ /* 0x004fc80003f06270 */
[----:B------:R-:W-:-:S13]  /*00b0*/  ISETP.GE.OR P0, PT, R19, R2, P0 ;  /* 0x000000021300720c */ /* 0x000fda0000706670 */
[----:B------:R-:W-:Y:S05]  /*00c0*/  @P0 EXIT ;  /* 0x000000000000094d */ /* 0x000fea0003800000 */
[----:B------:R-:W0:Y:S01]  /*00d0*/  LDC R2, c[0x0][0x3a0] ;  /* 0x0000e800ff027b82 */ /* 0x000e220000000800 */
[----:B------:R-:W1:Y:S01]  /*00e0*/  LDCU.64 UR4, c[0x0][0x358] ;  /* 0x00006b00ff0477ac */ /* 0x000e620008000a00 */
[----:B------:R-:W-:Y:S01]  /*00f0*/  HFMA2 R24, -RZ, RZ, 0, 0 ;  /* 0x00000000ff187431 */ /* 0x000fe200000001ff */
[----:B0-----:R-:W-:-:S13]  /*0100*/  ISETP.GE.AND P0, PT, R2, 0x1, PT ;  /* 0x000000010200780c */ /* 0x001fda0003f06270 */
[----:B-1----:R-:W-:Y:S05]  /*0110*/  @!P0 BRA `(.L_x_4) ;  /* 0x0000000400dc8947 */ /* 0x002fea0003800000 */
[C---:B------:R-:W-:Y:S01]  /*0120*/  ISETP.GE.U32.AND P1, PT, R2.reuse, 0x8, PT ;  /* 0x000000080200780c */ /* 0x040fe20003f26070 */
[----:B------:R-:W-:Y:S01]  /*0130*/  IMAD R20, R19, R2, RZ ;  /* 0x0000000213147224 */ /* 0x000fe200078e02ff */
[----:B------:R-:W-:Y:S02]  /*0140*/  LOP3.LUT R27, R2, 0x7, RZ, 0xc0, !PT ;  /* 0x00000007021b7812 */ /* 0x000fe400078ec0ff */
[----:B------:R-:W-:Y:S02]  /*0150*/  MOV R21, RZ ;  /* 0x000000ff00157202 */ /* 0x000fe40000000f00 */
[----:B------:R-:W-:Y:S02]  /*0160*/  ISETP.NE.AND P0, PT, R27, RZ, PT ;  /* 0x000000ff1b00720c */ /* 0x000fe40003f05270 */
[----:B------:R-:W-:-:S05]  /*0170*/  MOV R24, RZ ;  /* 0x000000ff00187202 */ /* 0x000fca0000000f00 */
[----:B------:R-:W-:Y:S06]  /*0180*/  @!P1 BRA `(.L_x_5) ;  /* 0x0000000000c09947 */ /* 0x000fec0003800000 */
[----:B------:R-:W0:Y:S01]  /*0190*/  LDC.64 R4, c[0x0][0x380] ;  /* 0x0000e000ff047b82 */ /* 0x000e220000000a00 */
[----:B------:R-:W-:Y:S02]  /*01a0*/  LOP3.LUT R21, R2, 0x7ffffff8, RZ, 0xc0, !PT ;  /* 0x7ffffff802157812 */ /* 0x000fe400078ec0ff */
[----:B------:R-:W-:Y:S02]  /*01b0*/  MOV R24, RZ ;  /* 0x000000ff00187202 */ /* 0x000fe40000000f00 */
[----:B------:R-:W-:Y:S02]  /*01c0*/  MOV R18, R0 ;  /* 0x0000000000127202 */ /* 0x000fe40000000f00 */
[----:B------:R-:W-:Y:S01]  /*01d0*/  IADD3 R22, PT, PT, -R21, RZ, RZ ;  /* 0x000000ff15167210 */ /* 0x000fe20007ffe1ff */
[----:B0-----:R-:W-:-:S03]  /*01e0*/  IMAD.WIDE.U32 R4, R20, 0x4, R4 ;  /* 0x0000000414047825 */ /* 0x001fc600078e0004 */
[----:B------:R-:W-:-:S04]  /*01f0*/  IADD3 R6, P1, PT, R4, 0x10, RZ ;  /* 0x0000001004067810 */ /* 0x000fc80007f3e0ff */
[----:B------:R-:W-:-:S09]  /*0200*/  IADD3.X R5, PT, PT, RZ, R5, RZ, P1, !PT ;  /* 0x00000005ff057210 */ /* 0x000fd20000ffe4ff */
.L_x_6:
[----:B------:R-:W0:Y:S01]  /*0210*/  LDC.64 R16, c[0x0][0x388] ;  /* 0x0000e200ff107b82 */ /* 0x000e220000000a00 */
[----:B------:R-:W-:-:S05]  /*0220*/  MOV R4, R6 ;  /* 0x0000000600047202 */ /* 0x000fca0000000f00 */
[----:B------:R-:W2:Y:S04]  /*0230*/  LDG.E R25, desc[UR4][R4.64+-0x10] ;  /* 0xfffff00404197981 */ /* 0x000ea8000c1e1900 */
[----:B------:R-:W3:Y:S04]  /*0240*/  LDG.E R23, desc[UR4][R4.64+-0xc] ;  /* 0xfffff40404177981 */ /* 0x000ee8000c1e1900 */
[----:B------:R-:W4:Y:S04]  /*0250*/  LDG.E R29, desc[UR4][R4.64+-0x8] ;  /* 0xfffff804041d7981 */ /* 0x000f28000c1e1900 */
[----:B------:R-:W5:Y:S01]  /*0260*/  LDG.E R28, desc[UR4][R4.64+-0x4] ;  /* 0xfffffc04041c7981 */ /* 0x000f62000c1e1900 */
[----:B0-----:R-:W-:-:S05]  /*0270*/  IMAD.WIDE R16, R18, 0x4, R16 ;  /* 0x0000000412107825 */ /* 0x001fca00078e0210 */
[----:B------:R0:W2:Y:S01]  /*0280*/  LDG.E R26, desc[UR4][R16.64] ;  /* 0x00000004101a7981 */ /* 0x0000a2000c1e1900 */
[----:B------:R-:W-:-:S04]  /*0290*/  IMAD.WIDE R14, R3, 0x4, R16 ;  /* 0x00000004030e7825 */ /* 0x000fc800078e0210 */
[C---:B------:R-:W-:Y:S02]  /*02a0*/  IMAD.WIDE R6, R3.reuse, 0x4, R14 ;  /* 0x0000000403067825 */ /* 0x040fe400078e020e */
[----:B------:R-:W3:Y:S02]  /*02b0*/  LDG.E R14, desc[UR4][R14.64] ;  /* 0x000000040e0e7981 */ /* 0x000ee4000c1e1900 */
[C---:B------:R-:W-:Y:S02]  /*02c0*/  IMAD.WIDE R10, R3.reuse, 0x4, R6 ;  /* 0x00000004030a7825 */ /* 0x040fe400078e0206 */
[----:B------:R-:W4:Y:S02]  /*02d0*/  LDG.E R6, desc[UR4][R6.64] ;  /* 0x0000000406067981 */ /* 0x000f24000c1e1900 */
[C---:B------:R-:W-:Y:S02]  /*02e0*/  IMAD.WIDE R8, R3.reuse, 0x4, R10 ;  /* 0x0000000403087825 */ /* 0x040fe400078e020a */
[----:B------:R-:W5:Y:S02]  /*02f0*/  LDG.E R10, desc[UR4][R10.64] ;  /* 0x000000040a0a7981 */ /* 0x000f64000c1e1900 */
[----:B------:R-:W-:-:S02]  /*0300*/  IMAD.WIDE R12, R3, 0x4, R8 ;  /* 0x00000004030c7825 */ /* 0x000fc400078e0208 */
[----:B------:R-:W5:Y:S04]  /*0310*/  LDG.E R7, desc[UR4][R4.64] ;  /* 0x0000000404077981 */ /* 0x000f68000c1e1900 */
[----:B------:R-:W5:Y:S01]  /*0320*/  LDG.E R8, desc[UR4][R8.64] ;  /* 0x0000000408087981 */ /* 0x000f62000c1e1900 */
[----:B0-----:R-:W-:-:S03]  /*0330*/  IMAD.WIDE R16, R3, 0x4, R12 ;  /* 0x0000000403107825 */ /* 0x001fc600078e020c */
[----:B------:R-:W5:Y:S04]  /*0340*/  LDG.E R12, desc[UR4][R12.64] ;  /* 0x000000040c0c7981 */ /* 0x000f68000c1e1900 */
[----:B------:R-:W5:Y:S04]  /*0350*/  LDG.E R15, desc[UR4][R16.64] ;  /* 0x00000004100f7981 */ /* 0x000f68000c1e1900 */
[----:B------:R-:W5:Y:S04]  /*0360*/  LDG.E R9, desc[UR4][R4.64+0x4] ;  /* 0x0000040404097981 */ /* 0x000f68000c1e1900 */
[----:B------:R-:W5:Y:S01]  /*0370*/  LDG.E R11, desc[UR4][R4.64+0xc] ;  /* 0x00000c04040b7981 */ /* 0x000f62000c1e1900 */
[----:B--2---:R-:W-:-:S02]  /*0380*/  IMAD R26, R25, R26, R24 ;  /* 0x0000001a191a7224 */ /* 0x004fc400078e0218 */
[----:B------:R-:W-:Y:S02]  /*0390*/  IMAD.WIDE R24, R3, 0x4, R16 ;  /* 0x0000000403187825 */ /* 0x000fe400078e0210 */
[----:B------:R0:W2:Y:S04]  /*03a0*/  LDG.E R16, desc[UR4][R4.64+0x8] ;  /* 0x0000080404107981 */ /* 0x0000a8000c1e1900 */
[----:B------:R-:W2:Y:S01]  /*03b0*/  LDG.E R24, desc[UR4][R24.64] ;  /* 0x0000000418187981 */ /* 0x000ea2000c1e1900 */
[----:B---3--:R-:W-:Y:S01]  /*03c0*/  IMAD R14, R23, R14, R26 ;  /* 0x0000000e170e7224 */ /* 0x008fe200078e021a */
[----:B------:R-:W-:-:S03]  /*03d0*/  IADD3 R22, PT, PT, R22, 0x8, RZ ;  /* 0x0000000816167810 */ /* 0x000fc60007ffe0ff */
[----:B----4-:R-:W-:Y:S01]  /*03e0*/  IMAD R29, R29, R6, R14 ;  /* 0x000000061d1d7224 */ /* 0x010fe200078e020e */
[----:B------:R-:W-:-:S03]  /*03f0*/  ISETP.NE.AND P1, PT, R22, RZ, PT ;  /* 0x000000ff1600720c */ /* 0x000fc60003f25270 */
[----:B-----5:R-:W-:Y:S01]  /*0400*/  IMAD R10, R28, R10, R29 ;  /* 0x0000000a1c0a7224 */ /* 0x020fe200078e021d */
[----:B------:R-:W-:-:S03]  /*0410*/  IADD3 R6, P2, PT, R4, 0x20, RZ ;  /* 0x0000002004067810 */ /* 0x000fc60007f5e0ff */
[----:B------:R-:W-:Y:S01]  /*0420*/  IMAD R7, R7, R8, R10 ;  /* 0x0000000807077224 */ /* 0x000fe200078e020a */
[----:B0-----:R-:W-:Y:S02]  /*0430*/  IADD3.X R5, PT, PT, RZ, R5, RZ, P2, !PT ;  /* 0x00000005ff057210 */ /* 0x001fe400017fe4ff */
[----:B------:R-:W-:Y:S01]  /*0440*/  LEA R18, R3, R18, 0x3 ;  /* 0x0000001203127211 */ /* 0x000fe200078e18ff */
[----:B------:R-:W-:-:S04]  /*0450*/  IMAD R7, R9, R12, R7 ;  /* 0x0000000c09077224 */ /* 0x000fc800078e0207 */
[----:B--2---:R-:W-:-:S04]  /*0460*/  IMAD R7, R16, R15, R7 ;  /* 0x0000000f10077224 */ /* 0x004fc800078e0207 */
[----:B------:R-:W-:Y:S01]  /*0470*/  IMAD R24, R11, R24, R7 ;  /* 0x000000180b187224 */ /* 0x000fe200078e0207 */
[----:B------:R-:W-:Y:S06]  /*0480*/  @P1 BRA `(.L_x_6) ;  /* 0xfffffffc00601947 */ /* 0x000fec000383ffff */
.L_x_5:
[----:B------:R-:W-:Y:S05]  /*0490*/  @!P0 BRA `(.L_x_4) ;  /* 0x0000000000fc8947 */ /* 0x000fea0003800000 */
[----:B------:R-:W-:Y:S02]  /*04a0*/  ISETP.GE.U32.AND P1, PT, R27, 0x4, PT ;  /* 0x000000041b00780c */ /* 0x000fe40003f26070 */
[----:B------:R-:W-:-:S04]  /*04b0*/  LOP3.LUT R16, R2, 0x3, RZ, 0xc0, !PT ;  /* 0x0000000302107812 */ /* 0x000fc800078ec0ff */
[----:B------:R-:W-:-:S07]  /*04c0*/  ISETP.NE.AND P0, PT, R16, RZ, PT ;  /* 0x000000ff1000720c */ /* 0x000fce0003f05270 */
[----:B------:R-:W-:Y:S06]  /*04d0*/  @!P1 BRA `(.L_x_7) ;  /* 0x00000000006c9947 */ /* 0x000fec0003800000 */
[----:B------:R-:W0:Y:S01]  /*04e0*/  LDC.64 R6, c[0x0][0x388] ;  /* 0x0000e200ff067b82 */ /* 0x000e220000000a00 */
[----:B------:R-:W1:Y:S01]  /*04f0*/  LDCU.64 UR6, c[0x0][0x380] ;  /* 0x00007000ff0677ac */ /* 0x000e620008000a00 */
[----:B------:R-:W-:Y:S01]  /*0500*/  IMAD R9, R21, R3, R0 ;  /* 0x0000000315097224 */ /* 0x000fe200078e0200 */
[CC--:B------:R-:W-:Y:S02]  /*0510*/  IADD3 R5, PT, PT, R20.reuse, R21.reuse, RZ ;  /* 0x0000001514057210 */ /* 0x0c0fe40007ffe0ff */
[----:B------:R-:W-:-:S03]  /*0520*/  IADD3 R10, P1, PT, R20, R21, RZ ;  /* 0x00000015140a7210 */ /* 0x000fc60007f3e0ff */
[----:B------:R-:W2:Y:S01]  /*0530*/  LDC.64 R14, c[0x0][0x380] ;  /* 0x0000e000ff0e7b82 */ /* 0x000ea20000000a00 */
[----:B0-----:R-:W-:-:S04]  /*0540*/  IMAD.WIDE R6, R9, 0x4, R6 ;  /* 0x0000000409067825 */ /* 0x001fc800078e0206 */
[----:B------:R-:W-:Y:S02]  /*0550*/  IMAD.WIDE R8, R3, 0x4, R6 ;  /* 0x0000000403087825 */ /* 0x000fe400078e0206 */
[----:B------:R-:W3:Y:S02]  /*0560*/  LDG.E R6, desc[UR4][R6.64] ;  /* 0x0000000406067981 */ /* 0x000ee4000c1e1900 */
[----:B--2---:R-:W-:Y:S01]  /*0570*/  IMAD.WIDE.U32 R14, R5, 0x4, R14 ;  /* 0x00000004050e7825 */ /* 0x004fe200078e000e */
[----:B------:R-:W-:Y:S02]  /*0580*/  IADD3.X R5, PT, PT, RZ, RZ, RZ, P1, !PT ;  /* 0x000000ffff057210 */ /* 0x000fe40000ffe4ff */
[----:B-1----:R-:W-:-:S03]  /*0590*/  LEA R4, P1, R10, UR6, 0x2 ;  /* 0x000000060a047c11 */ /* 0x002fc6000f8210ff */
[----:B------:R-:W3:Y:S01]  /*05a0*/  LDG.E R15, desc[UR4][R14.64] ;  /* 0x000000040e0f7981 */ /* 0x000ee2000c1e1900 */
[----:B------:R-:W-:Y:S01]  /*05b0*/  LEA.HI.X R5, R10, UR7, R5, 0x2, P1 ;  /* 0x000000070a057c11 */ /* 0x000fe200088f1405 */
[C---:B------:R-:W-:Y:S02]  /*05c0*/  IMAD.WIDE R10, R3.reuse, 0x4, R8 ;  /* 0x00000004030a7825 */ /* 0x040fe400078e0208 */
[----:B------:R-:W2:Y:S04]  /*05d0*/  LDG.E R8, desc[UR4][R8.64] ;  /* 0x0000000408087981 */ /* 0x000ea8000c1e1900 */
[----:B------:R-:W2:Y:S01]  /*05e0*/  LDG.E R17, desc[UR4][R4.64+0x4] ;  /* 0x0000040404117981 */ /* 0x000ea2000c1e1900 */
[----:B------:R-:W-:-:S03]  /*05f0*/  IMAD.WIDE R12, R3, 0x4, R10 ;  /* 0x00000004030c7825 */ /* 0x000fc600078e020a */
[----:B------:R-:W4:Y:S04]  /*0600*/  LDG.E R22, desc[UR4][R10.64] ;  /* 0x000000040a167981 */ /* 0x000f28000c1e1900 */
[----:B------:R-:W4:Y:S04]  /*0610*/  LDG.E R18, desc[UR4][R4.64+0x8] ;  /* 0x0000080404127981 */ /* 0x000f28000c1e1900 */
[----:B------:R-:W5:Y:S04]  /*0620*/  LDG.E R26, desc[UR4][R4.64+0xc] ;  /* 0x00000c04041a7981 */ /* 0x000f68000c1e1900 */
[----:B------:R-:W5:Y:S01]  /*0630*/  LDG.E R12, desc[UR4][R12.64] ;  /* 0x000000040c0c7981 */ /* 0x000f62000c1e1900 */
[----:B------:R-:W-:Y:S01]  /*0640*/  IADD3 R21, PT, PT, R21, 0x4, RZ ;  /* 0x0000000415157810 */ /* 0x000fe20007ffe0ff */
[----:B---3--:R-:W-:-:S04]  /*0650*/  IMAD R24, R15, R6, R24 ;  /* 0x000000060f187224 */ /* 0x008fc800078e0218 */
[----:B--2---:R-:W-:-:S04]  /*0660*/  IMAD R17, R17, R8, R24 ;  /* 0x0000000811117224 */ /* 0x004fc800078e0218 */
[----:B----4-:R-:W-:-:S04]  /*0670*/  IMAD R17, R18, R22, R17 ;  /* 0x0000001612117224 */ /* 0x010fc800078e0211 */
[----:B-----5:R-:W-:-:S07]  /*0680*/  IMAD R24, R26, R12, R17 ;  /* 0x0000000c1a187224 */ /* 0x020fce00078e0211 */
.L_x_7:
[----:B------:R-:W-:Y:S05]  /*0690*/  @!P0 BRA `(.L_x_4) ;  /* 0x00000000007c8947 */ /* 0x000fea0003800000 */
[----:B------:R-:W-:Y:S01]  /*06a0*/  ISETP.NE.AND P1, PT, R16, 0x1, PT ;  /* 0x000000011000780c */ /* 0x000fe20003f25270 */
[----:B------:R-:W0:Y:S01]  /*06b0*/  LDC.64 R12, c[0x0][0x380] ;  /* 0x0000e000ff0c7b82 */ /* 0x000e220000000a00 */
[----:B------:R-:W-:-:S04]  /*06c0*/  LOP3.LUT R2, R2, 0x1, RZ, 0xc0, !PT ;  /* 0x0000000102027812 */ /* 0x000fc800078ec0ff */
[----:B------:R-:W-:-:S03]  /*06d0*/  ISETP.NE.U32.AND P0, PT, R2, 0x1, PT ;  /* 0x000000010200780c */ /* 0x000fc60003f05070 */
[----:B------:R-:W1:Y:S04]  /*06e0*/  LDC.64 R10, c[0x0][0x388] ;  /* 0x0000e200ff0a7b82 */ /* 0x000e680000000a00 */
[CC--:B------:R-:W-:Y:S02]  /*06f0*/  @P1 IADD3 R15, PT, PT, R20.reuse, R21.reuse, RZ ;  /* 0x00000015140f1210 */ /* 0x0c0fe40007ffe0ff */
[----:B------:R-:W-:Y:S02]  /*0700*/  @P1 IADD3 R2, P2, PT, R20, R21, RZ ;  /* 0x0000001514021210 */ /* 0x000fe40007f5e0ff */
[----:B------:R-:W2:Y:S02]  /*0710*/  @P1 LDC.64 R4, c[0x0][0x380] ;  /* 0x0000e000ff041b82 */ /* 0x000ea40000000a00 */
[----:B------:R-:W-:-:S06]  /*0720*/  @P1 IADD3.X R14, PT, PT, RZ, RZ, RZ, P2, !PT ;  /* 0x000000ffff0e1210 */ /* 0x000fcc00017fe4ff */
[----:B------:R-:W3:Y:S01]  /*0730*/  LDC.64 R6, c[0x0][0x380] ;  /* 0x0000e000ff067b82 */ /* 0x000ee20000000a00 */
[----:B0-----:R-:W-:-:S04]  /*0740*/  @P1 IMAD.WIDE.U32 R12, R15, 0x4, R12 ;  /* 0x000000040f0c1825 */ /* 0x001fc800078e000c */
[C---:B------:R-:W-:Y:S01]  /*0750*/  @P1 IMAD R15, R21.reuse, R3, R0 ;  /* 0x00000003150f1224 */ /* 0x040fe200078e0200 */
[----:B------:R-:W-:Y:S01]  /*0760*/  @P1 IADD3 R21, PT, PT, R21, 0x2, RZ ;  /* 0x0000000215151810 */ /* 0x000fe20007ffe0ff */
[----:B------:R-:W4:Y:S01]  /*0770*/  @P1 LDG.E R13, desc[UR4][R12.64] ;  /* 0x000000040c0d1981 */ /* 0x000f22000c1e1900 */
[----:B------:R-:W0:Y:S01]  /*0780*/  LDC.64 R8, c[0x0][0x388] ;  /* 0x0000e200ff087b82 */ /* 0x000e220000000a00 */
[----:B-1----:R-:W-:Y:S01]  /*0790*/  @P1 IMAD.WIDE R10, R15, 0x4, R10 ;  /* 0x000000040f0a1825 */ /* 0x002fe200078e020a */
[----:B------:R-:W-:Y:S02]  /*07a0*/  @!P0 IADD3 R17, PT, PT, R20, R21, RZ ;  /* 0x0000001514118210 */ /* 0x000fe40007ffe0ff */
[----:B--2---:R-:W-:Y:S01]  /*07b0*/  @P1 LEA R4, P2, R2, R4, 0x2 ;  /* 0x0000000402041211 */ /* 0x004fe200078410ff */
[----:B------:R-:W-:-:S03]  /*07c0*/  @!P0 IMAD R21, R21, R3, R0 ;  /* 0x0000000315158224 */ /* 0x000fc600078e0200 */
[----:B------:R-:W-:Y:S01]  /*07d0*/  @P1 LEA.HI.X R5, R2, R5, R14, 0x2, P2 ;  /* 0x0000000502051211 */ /* 0x000fe200010f140e */
[----:B------:R-:W-:Y:S01]  /*07e0*/  @P1 IMAD.WIDE R14, R3, 0x4, R10 ;  /* 0x00000004030e1825 */ /* 0x000fe200078e020a */
[----:B------:R-:W4:Y:S03]  /*07f0*/  @P1 LDG.E R2, desc[UR4][R10.64] ;  /* 0x000000040a021981 */ /* 0x000f26000c1e1900 */
[----:B---3--:R-:W-:Y:S01]  /*0800*/  @!P0 IMAD.WIDE.U32 R6, R17, 0x4, R6 ;  /* 0x0000000411068825 */ /* 0x008fe200078e0006 */
[----:B------:R-:W2:Y:S04]  /*0810*/  @P1 LDG.E R5, desc[UR4][R4.64+0x4] ;  /* 0x0000040404051981 */ /* 0x000ea8000c1e1900 */
[----:B------:R-:W2:Y:S01]  /*0820*/  @P1 LDG.E R14, desc[UR4][R14.64] ;  /* 0x000000040e0e1981 */ /* 0x000ea2000c1e1900 */
[----:B0-----:R-:W-:-:S03]  /*0830*/  @!P0 IMAD.WIDE R8, R21, 0x4, R8 ;  /* 0x0000000415088825 */ /* 0x001fc600078e0208 */
[----:B------:R-:W3:Y:S04]  /*0840*/  @!P0 LDG.E R7, desc[UR4][R6.64] ;  /* 0x0000000406078981 */ /* 0x000ee8000c1e1900 */
[----:B------:R-:W3:Y:S01]  /*0850*/  @!P0 LDG.E R8, desc[UR4][R8.64] ;  /* 0x0000000408088981 */ /* 0x000ee2000c1e1900 */
[----:B----4-:R-:W-:-:S04]  /*0860*/  @P1 IMAD R2, R13, R2, R24 ;  /* 0x000000020d021224 */ /* 0x010fc800078e0218 */
[----:B--2---:R-:W-:-:S04]  /*0870*/  @P1 IMAD R24, R5, R14, R2 ;  /* 0x0000000e05181224 */ /* 0x004fc800078e0202 */
[----:B---3--:R-:W-:-:S07]  /*0880*/  @!P0 IMAD R24, R7, R8, R24 ;  /* 0x0000000807188224 */ /* 0x008fce00078e0218 */
.L_x_4:
[----:B------:R-:W0:Y:S01]  /*0890*/  LDC.64 R4, c[0x0][0x390] ;  /* 0x0000e400ff047b82 */ /* 0x000e220000000a00 */
[----:B------:R-:W-:-:S04]  /*08a0*/  IMAD R3, R19, R3, R0 ;  /* 0x0000000313037224 */ /* 0x000fc800078e0200 */
[----:B0-----:R-:W-:-:S05]  /*08b0*/  IMAD.WIDE R2, R3, 0x4, R4 ;  /* 0x0000000403027825 */ /* 0x001fca00078e0204 */
[----:B------:R-:W-:Y:S01]  /*08c0*/  STG.E desc[UR4][R2.64], R24 ;  /* 0x0000001802007986 */ /* 0x000fe2000c101904 */
[----:B------:R-:W-:Y:S05]  /*08d0*/  EXIT ;  /* 0x000000000000794d */ /* 0x000fea0003800000 */
.L_x_8:
        /* <DEDUP_REMOVED lines=10> */
.L_x_10:


//--------------------- .nv.shared._Z12matmul_tiledPiS_S_iii --------------------------
	.section	.nv.shared._Z12matmul_tiledPiS_S_iii,"aw",@nobits
	.sectionflags	@""
	.align	4
.nv.shared._Z12matmul_tiledPiS_S_iii:
	.zero		3072


//--------------------- .nv.shared.reserved.0     --------------------------
	.section	.nv.shared.reserved.0,"aw",@nobits
	.weak		__nv_reservedSMEM_offset_0_alias
	.size		__nv_reservedSMEM_offset_0_alias, 0, 64
	.other		__nv_reservedSMEM_offset_0_alias,@"STO_CUDA_RESERVED_SHARED STV_DEFAULT"
__nv_reservedSMEM_offset_0_alias:
	.zero		0
	.zero		64


//--------------------- .nv.constant0._Z12matmul_tiledPiS_S_iii --------------------------
	.section	.nv.constant0._Z12matmul_tiledPiS_S_iii,"a",@progbits
	.sectionflags	@""
	.align	4
.nv.constant0._Z12matmul_tiledPiS_S_iii:
	.zero		932


//--------------------- .nv.constant0._Z10matmul_gpuPiS_S_iii --------------------------
	.section	.nv.constant0._Z10matmul_gpuPiS_S_iii,"a",@progbits
	.sectionflags	@""
	.align	4
.nv.constant0._Z10matmul_gpuPiS_S_iii:
	.zero		932


//--------------------- SYMBOLS --------------------------

	.type		.nv.reservedSmem.offset0,@object
	.size		.nv.reservedSmem.offset0,0x4
	.type		.nv.reservedSmem.cap,@object
	.size		.nv.reservedSmem.cap,0x4
